def gluon_tcgen05(
    a_ptr,
    b_ptr,
    c_ptr,
    M,
    N,
    K,
    stride_am,
    stride_bk,
    stride_cm,
    BLOCK_M: gl.constexpr,
    BLOCK_N: gl.constexpr,
    BLOCK_K: gl.constexpr,
    DTYPE: gl.constexpr,
    A_LAYOUT: gl.constexpr,
    B_LAYOUT: gl.constexpr,
    C_LAYOUT: gl.constexpr,
    B_SHAPE: gl.constexpr,
    TMEM_LAYOUT: gl.constexpr,
    TMEM_REG: gl.constexpr,
    TRANS_B: gl.constexpr,
    NUM_BUFFERS: gl.constexpr,
):
    a_desc = tma.make_tensor_descriptor(
        a_ptr, [M, K], [stride_am, 1], [BLOCK_M, BLOCK_K], A_LAYOUT
    )
    b_desc = tma.make_tensor_descriptor(
        b_ptr,
        [N, K] if TRANS_B else [K, N],
        [stride_bk, 1],
        B_SHAPE,
        B_LAYOUT,
    )
    c_desc = tma.make_tensor_descriptor(
        c_ptr, [M, N], [stride_cm, 1], [BLOCK_M, BLOCK_N], C_LAYOUT
    )

    a_bufs = gl.allocate_shared_memory(
        DTYPE, [NUM_BUFFERS, BLOCK_M, BLOCK_K], A_LAYOUT
    )
    b_bufs = gl.allocate_shared_memory(DTYPE, [NUM_BUFFERS] + B_SHAPE, B_LAYOUT)

    pid_m = gl.program_id(0)
    pid_n = gl.program_id(1)
    off_m = pid_m * BLOCK_M
    off_n = pid_n * BLOCK_N

    tma_bars = gl.allocate_shared_memory(
        gl.int64, [NUM_BUFFERS, 1], mbarrier.MBarrierLayout()
    )
    mma_bars = gl.allocate_shared_memory(
        gl.int64, [NUM_BUFFERS, 1], mbarrier.MBarrierLayout()
    )
    for i in gl.static_range(NUM_BUFFERS):
        mbarrier.init(tma_bars.index(i), count=1)
        mbarrier.init(mma_bars.index(i), count=1)

    acc_tmem = allocate_tensor_memory(gl.float32, [BLOCK_M, BLOCK_N], TMEM_LAYOUT)
    idx = 0
    phase = 0
    use_acc = False
    for k in range(0, K, BLOCK_K):
        a = a_bufs.index(idx)
        b = b_bufs.index(idx)
        tma_bar = tma_bars.index(idx)
        mma_bar = mma_bars.index(idx)
        mbarrier.expect(
            tma_bar, a_desc.block_type.nbytes + b_desc.block_type.nbytes
        )
        tma.async_copy_global_to_shared(a_desc, [off_m, k], tma_bar, a)
        tma.async_copy_global_to_shared(
            b_desc, [off_n, k] if TRANS_B else [k, off_n], tma_bar, b
        )
        mbarrier.wait(tma_bar, phase=phase)

        if TRANS_B:
            b = b.permute((1, 0))
        tcgen05_mma(a, b, acc_tmem, use_acc=use_acc)
        tcgen05_commit(mma_bar)
        mbarrier.wait(mma_bar, phase=phase)
        use_acc = True

        idx += 1
        if idx == NUM_BUFFERS:
            idx = 0
            phase ^= 1

    for i in gl.static_range(NUM_BUFFERS):
        mbarrier.invalidate(tma_bars.index(i))
        mbarrier.invalidate(mma_bars.index(i))

    acc = acc_tmem.load(TMEM_REG)
    c_smem = gl.allocate_shared_memory(DTYPE, [BLOCK_M, BLOCK_N], C_LAYOUT)
    c_smem.store(acc.to(DTYPE))
    fence_async_shared()
    tma.async_copy_shared_to_global(c_desc, [off_m, off_n], c_smem)
    tma.store_wait(pendings=0)

# config = {"BLOCK_K": 64, "BLOCK_M": 64, "BLOCK_N": 128, "arch": "sm_100", "dtype": "bf16", "num_buffers": 3, "num_warps": 4, "trans_b": 0}
# arch = sm_100


// ===== COMPILED SASS (sm_100a) =====

	.target	sm_100a

	.elftype	@"ET_EXEC"


//--------------------- .note.nv.tkinfo           --------------------------
	.section	.note.nv.tkinfo,"",@"SHT_NOTE"
	.sectionflags	@"SHF_NOTE_NV_TKINFO"
	.tkinfo
        /*0018*/ 	.word	0x00000081
        /*0030*/ 	.string	""
        /*0030*/ 	.string	"ptxas-blackwell"
        /*0030*/ 	.string	"Cuda compilation tools, release 12.9, V12.9.86"
        /*0030*/ 	.string	"Build cuda_12.9.r12.9/compiler.36037853_0"
        /*0030*/ 	.string	"-v  -suppress-debug-info  -lineinfo  -arch sm_100a "



//--------------------- .note.nv.cuver            --------------------------
	.section	.note.nv.cuver,"",@"SHT_NOTE"
	.sectionflags	@"SHF_NOTE_NV_CUVER"
        /*0018*/ 	.short	0x0001
        /*001a*/ 	.short	0x0064
        /*001c*/ 	.short	0x0001
        /*001e*/ 	.short	0x0000
        /*0020*/ 	.short	0x0001
        /*0022*/ 	.short	0x0000


//--------------------- .nv.info                  --------------------------
	.section	.nv.info,"",@"SHT_CUDA_INFO"
	.align	4


	//----- nvinfo : EIATTR_REGCOUNT
	.align		4
        /*0000*/ 	.byte	0x04, 0x2f
        /*0002*/ 	.short	(.L_4 - .L_3)
	.align		4
.L_3:
        /*0004*/ 	.word	index@(gluon_tcgen05)
        /*0008*/ 	.word	0x00000047


	//----- nvinfo : EIATTR_FRAME_SIZE
	.align		4
.L_4:
        /*000c*/ 	.byte	0x04, 0x11
        /*000e*/ 	.short	(.L_6 - .L_5)
	.align		4
.L_5:
        /*0010*/ 	.word	index@($__internal_2_$__cuda_sm10x_tcgen05_guardrail_trap_unallocated_columns_being_dealloced)
        /*0014*/ 	.word	0x00000000


	//----- nvinfo : EIATTR_FRAME_SIZE
	.align		4
.L_6:
        /*0018*/ 	.byte	0x04, 0x11
        /*001a*/ 	.short	(.L_8 - .L_7)
	.align		4
.L_7:
        /*001c*/ 	.word	index@($__internal_1_$__cuda_sm10x_tcgen05_guardrail_trap_phase_invalid_during_alloc)
        /*0020*/ 	.word	0x00000000


	//----- nvinfo : EIATTR_FRAME_SIZE
	.align		4
.L_8:
        /*0024*/ 	.byte	0x04, 0x11
        /*0026*/ 	.short	(.L_10 - .L_9)
	.align		4
.L_9:
        /*0028*/ 	.word	index@($__internal_0_$__cuda_sm10x_tcgen05_guardrail_trap_col_being_dealloced_not_returned_by_alloc)
        /*002c*/ 	.word	0x00000000


	//----- nvinfo : EIATTR_FRAME_SIZE
	.align		4
.L_10:
        /*0030*/ 	.byte	0x04, 0x11
        /*0032*/ 	.short	(.L_12 - .L_11)
	.align		4
.L_11:
        /*0034*/ 	.word	index@(gluon_tcgen05)
        /*0038*/ 	.word	0x00000000


	//----- nvinfo : EIATTR_MIN_STACK_SIZE
	.align		4
.L_12:
        /*003c*/ 	.byte	0x04, 0x12
        /*003e*/ 	.short	(.L_14 - .L_13)
	.align		4
.L_13:
        /*0040*/ 	.word	index@(gluon_tcgen05)
        /*0044*/ 	.word	0x00000000
.L_14:


//--------------------- .nv.info.gluon_tcgen05    --------------------------
	.section	.nv.info.gluon_tcgen05,"",@"SHT_CUDA_INFO"
	.sectionflags	@""
	.align	4


	//----- nvinfo : EIATTR_CUDA_API_VERSION
	.align		4
        /*0000*/ 	.byte	0x04, 0x37
        /*0002*/ 	.short	(.L_16 - .L_15)
.L_15:
        /*0004*/ 	.word	0x00000081


	//----- nvinfo : EIATTR_KPARAM_INFO
	.align		4
.L_16:
        /*0008*/ 	.byte	0x04, 0x17
        /*000a*/ 	.short	(.L_18 - .L_17)
.L_17:
        /*000c*/ 	.word	0x00000000
        /*0010*/ 	.short	0x000a
        /*0012*/ 	.short	0x0048
        /*0014*/ 	.byte	0x00, 0xf4, 0x21, 0x00


	//----- nvinfo : EIATTR_KPARAM_INFO
	.align		4
.L_18:
        /*0018*/ 	.byte	0x04, 0x17
        /*001a*/ 	.short	(.L_20 - .L_19)
.L_19:
        /*001c*/ 	.word	0x00000000
        /*0020*/ 	.short	0x0009
        /*0022*/ 	.short	0x0040
        /*0024*/ 	.byte	0x00, 0xf4, 0x21, 0x00


	//----- nvinfo : EIATTR_KPARAM_INFO
	.align		4
.L_20:
        /*0028*/ 	.byte	0x04, 0x17
        /*002a*/ 	.short	(.L_22 - .L_21)
.L_21:
        /*002c*/ 	.word	0x00000000
        /*0030*/ 	.short	0x0008
        /*0032*/ 	.short	0x0038
        /*0034*/ 	.byte	0x00, 0xf0, 0x21, 0x00


	//----- nvinfo : EIATTR_KPARAM_INFO
	.align		4
.L_22:
        /*0038*/ 	.byte	0x04, 0x17
        /*003a*/ 	.short	(.L_24 - .L_23)
.L_23:
        /*003c*/ 	.word	0x00000000
        /*0040*/ 	.short	0x0007
        /*0042*/ 	.short	0x0030
        /*0044*/ 	.byte	0x00, 0xf0, 0x21, 0x00


	//----- nvinfo : EIATTR_KPARAM_INFO
	.align		4
.L_24:
        /*0048*/ 	.byte	0x04, 0x17
        /*004a*/ 	.short	(.L_26 - .L_25)
.L_25:
        /*004c*/ 	.word	0x00000000
        /*0050*/ 	.short	0x0006
        /*0052*/ 	.short	0x0028
        /*0054*/ 	.byte	0x00, 0xf0, 0x21, 0x00


	//----- nvinfo : EIATTR_KPARAM_INFO
	.align		4
.L_26:
        /*0058*/ 	.byte	0x04, 0x17
        /*005a*/ 	.short	(.L_28 - .L_27)
.L_27:
        /*005c*/ 	.word	0x00000000
        /*0060*/ 	.short	0x0005
        /*0062*/ 	.short	0x0020
        /*0064*/ 	.byte	0x00, 0xf0, 0x11, 0x00


	//----- nvinfo : EIATTR_KPARAM_INFO
	.align		4
.L_28:
        /*0068*/ 	.byte	0x04, 0x17
        /*006a*/ 	.short	(.L_30 - .L_29)
.L_29:
        /*006c*/ 	.word	0x00000000
        /*0070*/ 	.short	0x0004
        /*0072*/ 	.short	0x001c
        /*0074*/ 	.byte	0x00, 0xf0, 0x11, 0x00


	//----- nvinfo : EIATTR_KPARAM_INFO
	.align		4
.L_30:
        /*0078*/ 	.byte	0x04, 0x17
        /*007a*/ 	.short	(.L_32 - .L_31)
.L_31:
        /*007c*/ 	.word	0x00000000
        /*0080*/ 	.short	0x0003
        /*0082*/ 	.short	0x0018
        /*0084*/ 	.byte	0x00, 0xf0, 0x11, 0x00


	//----- nvinfo : EIATTR_KPARAM_INFO
	.align		4
.L_32:
        /*0088*/ 	.byte	0x04, 0x17
        /*008a*/ 	.short	(.L_34 - .L_33)
.L_33:
        /*008c*/ 	.word	0x00000000
        /*0090*/ 	.short	0x0002
        /*0092*/ 	.short	0x0010
        /*0094*/ 	.byte	0x00, 0xf4, 0x21, 0x00


	//----- nvinfo : EIATTR_KPARAM_INFO
	.align		4
.L_34:
        /*0098*/ 	.byte	0x04, 0x17
        /*009a*/ 	.short	(.L_36 - .L_35)
.L_35:
        /*009c*/ 	.word	0x00000000
        /*00a0*/ 	.short	0x0001
        /*00a2*/ 	.short	0x0008
        /*00a4*/ 	.byte	0x00, 0xf4, 0x21, 0x00


	//----- nvinfo : EIATTR_KPARAM_INFO
	.align		4
.L_36:
        /*00a8*/ 	.byte	0x04, 0x17
        /*00aa*/ 	.short	(.L_38 - .L_37)
.L_37:
        /*00ac*/ 	.word	0x00000000
        /*00b0*/ 	.short	0x0000
        /*00b2*/ 	.short	0x0000
        /*00b4*/ 	.byte	0x00, 0xf4, 0x21, 0x00


	//----- nvinfo : EIATTR_AT_ENTRY_FRAGMENTS
	.align		4
.L_38:
        /*00b8*/ 	.byte	0x04, 0x4f
        /*00ba*/ 	.short	(.L_40 - .L_39)


	//   ....[0]....
.L_39:
        /*00bc*/ 	.word	0x00000004


	//----- nvinfo : EIATTR_RESERVED_SMEM_USED
	.align		4
.L_40:
        /*00c0*/ 	.byte	0x01, 0x41
	.zero		2


	//----- nvinfo : EIATTR_SPARSE_MMA_MASK
	.align		4
        /*00c4*/ 	.byte	0x03, 0x50
        /*00c6*/ 	.short	0x0000


	//----- nvinfo : EIATTR_TCGEN05_1CTA_USED
	.align		4
        /*00c8*/ 	.byte	0x01, 0x51
	.zero		2


	//----- nvinfo : EIATTR_MAXREG_COUNT
	.align		4
        /*00cc*/ 	.byte	0x03, 0x1b
        /*00ce*/ 	.short	0x00ff


	//----- nvinfo : EIATTR_NUM_BARRIERS
	.align		4
        /*00d0*/ 	.byte	0x02, 0x4c
        /*00d2*/ 	.byte	0x01
	.zero		1


	//----- nvinfo : EIATTR_INT_WARP_WIDE_INSTR_OFFSETS
	.align		4
        /*00d4*/ 	.byte	0x04, 0x31
        /*00d6*/ 	.short	(.L_42 - .L_41)


	//   ....[0]....
.L_41:
        /*00d8*/ 	.word	0x00001720


	//   ....[1]....
        /*00dc*/ 	.word	0x00001740


	//   ....[2]....
        /*00e0*/ 	.word	0x000017c0


	//   ....[3]....
        /*00e4*/ 	.word	0x00001ac0


	//   ....[4]....
        /*00e8*/ 	.word	0x00001ad0


	//   ....[5]....
        /*00ec*/ 	.word	0x00001b30


	//   ....[6]....
        /*00f0*/ 	.word	0x00001b40


	//   ....[7]....
        /*00f4*/ 	.word	0x00001e20


	//   ....[8]....
        /*00f8*/ 	.word	0x00001e30


	//   ....[9]....
        /*00fc*/ 	.word	0x00001fc0


	//   ....[10]....
        /*0100*/ 	.word	0x00001ff0


	//   ....[11]....
        /*0104*/ 	.word	0x00002010


	//   ....[12]....
        /*0108*/ 	.word	0x00002050


	//   ....[13]....
        /*010c*/ 	.word	0x00002360


	//   ....[14]....
        /*0110*/ 	.word	0x00002370


	//   ....[15]....
        /*0114*/ 	.word	0x000026e0


	//   ....[16]....
        /*0118*/ 	.word	0x000026f0


	//   ....[17]....
        /*011c*/ 	.word	0x00002be0


	//   ....[18]....
        /*0120*/ 	.word	0x00002c30


	//----- nvinfo : EIATTR_COOP_GROUP_MASK_REGIDS
	.align		4
.L_42:
        /*0124*/ 	.byte	0x04, 0x29
        /*0126*/ 	.short	(.L_44 - .L_43)


	//   ....[0]....
.L_43:
        /*0128*/ 	.word	0xffffffff


	//   ....[1]....
        /*012c*/ 	.word	0xffffffff


	//   ....[2]....
        /*0130*/ 	.word	0xffffffff


	//   ....[3]....
        /*0134*/ 	.word	0xffffffff


	//   ....[4]....
        /*0138*/ 	.word	0xffffffff


	//   ....[5]....
        /*013c*/ 	.word	0xffffffff


	//   ....[6]....
        /*0140*/ 	.word	0xffffffff


	//   ....[7]....
        /*0144*/ 	.word	0xffffffff


	//   ....[8]....
        /*0148*/ 	.word	0xffffffff


	//   ....[9]....
        /*014c*/ 	.word	0xffffffff


	//----- nvinfo : EIATTR_COOP_GROUP_INSTR_OFFSETS
	.align		4
.L_44:
        /*0150*/ 	.byte	0x04, 0x28
        /*0152*/ 	.short	(.L_46 - .L_45)


	//   ....[0]....
.L_45:
        /*0154*/ 	.word	0x00000050


	//   ....[1]....
        /*0158*/ 	.word	0x00000310


	//   ....[2]....
        /*015c*/ 	.word	0x00000500


	//   ....[3]....
        /*0160*/ 	.word	0x000009c0


	//   ....[4]....
        /*0164*/ 	.word	0x00000b00


	//   ....[5]....
        /*0168*/ 	.word	0x00000fb0


	//   ....[6]....
        /*016c*/ 	.word	0x000010f0


	//   ....[7]....
        /*0170*/ 	.word	0x000015e0


	//   ....[8]....
        /*0174*/ 	.word	0x00002a70


	//   ....[9]....
        /*0178*/ 	.word	0x00002ce0


	//----- nvinfo : EIATTR_VRC_CTA_INIT_COUNT
	.align		4
.L_46:
        /*017c*/ 	.byte	0x02, 0x4a
        /*017e*/ 	.byte	0x80
	.zero		1


	//----- nvinfo : EIATTR_MBARRIER_INSTR_OFFSETS
	.align		4
        /*0180*/ 	.byte	0x04, 0x39
        /*0182*/ 	.short	(.L_48 - .L_47)


	//   ....[0]....
.L_47:
        /*0184*/ 	.word	0x000017e0
        /*0188*/ 	.word	0x000000ff
        /*018c*/ 	.word	0x00012000
        /*0190*/ 	.short	0x0100
        /*0192*/ 	.byte	0x08
	.zero		1


	//   ....[1]....
        /*0194*/ 	.word	0x000017f0
        /*0198*/ 	.word	0x000000ff
        /*019c*/ 	.word	0x00012020
        /*01a0*/ 	.short	0x0100
        /*01a2*/ 	.byte	0x08
	.zero		1


	//   ....[2]....
        /*01a4*/ 	.word	0x000018a0
        /*01a8*/ 	.word	0x000000ff
        /*01ac*/ 	.word	0x00012008
        /*01b0*/ 	.short	0x0100
        /*01b2*/ 	.byte	0x08
	.zero		1


	//   ....[3]....
        /*01b4*/ 	.word	0x000018b0
        /*01b8*/ 	.word	0x000000ff
        /*01bc*/ 	.word	0x00012028
        /*01c0*/ 	.short	0x0100
        /*01c2*/ 	.byte	0x08
	.zero		1


	//   ....[4]....
        /*01c4*/ 	.word	0x000019c0
        /*01c8*/ 	.word	0x000000ff
        /*01cc*/ 	.word	0x00012010
        /*01d0*/ 	.short	0x0100
        /*01d2*/ 	.byte	0x08
	.zero		1


	//   ....[5]....
        /*01d4*/ 	.word	0x000019d0
        /*01d8*/ 	.word	0x000000ff
        /*01dc*/ 	.word	0x00012030
        /*01e0*/ 	.short	0x0100
        /*01e2*/ 	.byte	0x08
	.zero		1


	//   ....[6]....
        /*01e4*/ 	.word	0x00001bd0
        /*01e8*/ 	.word	0x000000ff
        /*01ec*/ 	.word	0x00012000
        /*01f0*/ 	.short	0x010a
        /*01f2*/ 	.byte	0x08
	.zero		1


	//   ....[7]....
        /*01f4*/ 	.word	0x00001e80
        /*01f8*/ 	.word	0x000000ff
        /*01fc*/ 	.word	0x00012020
        /*0200*/ 	.short	0x010a
        /*0202*/ 	.byte	0x08
	.zero		1


	//   ....[8]....
        /*0204*/ 	.word	0x000020d0
        /*0208*/ 	.word	0x000000ff
        /*020c*/ 	.word	0x00012000
        /*0210*/ 	.short	0x010a
        /*0212*/ 	.byte	0x11
	.zero		1


	//   ....[9]....
        /*0214*/ 	.word	0x000023b0
        /*0218*/ 	.word	0x000000ff
        /*021c*/ 	.word	0x00012020
        /*0220*/ 	.short	0x010a
        /*0222*/ 	.byte	0x11
	.zero		1


	//   ....[10]....
        /*0224*/ 	.word	0x00002480
        /*0228*/ 	.word	0x000000ff
        /*022c*/ 	.word	0x00012000
        /*0230*/ 	.short	0x0108
        /*0232*/ 	.byte	0x08
	.zero		1


	//   ....[11]....
        /*0234*/ 	.word	0x00002490
        /*0238*/ 	.word	0x000000ff
        /*023c*/ 	.word	0x00012020
        /*0240*/ 	.short	0x0108
        /*0242*/ 	.byte	0x08
	.zero		1


	//   ....[12]....
        /*0244*/ 	.word	0x000024e0
        /*0248*/ 	.word	0x000000ff
        /*024c*/ 	.word	0x00012008
        /*0250*/ 	.short	0x0108
        /*0252*/ 	.byte	0x08
	.zero		1


	//   ....[13]....
        /*0254*/ 	.word	0x000024f0
        /*0258*/ 	.word	0x000000ff
        /*025c*/ 	.word	0x00012028
        /*0260*/ 	.short	0x0108
        /*0262*/ 	.byte	0x08
	.zero		1


	//   ....[14]....
        /*0264*/ 	.word	0x00002540
        /*0268*/ 	.word	0x000000ff
        /*026c*/ 	.word	0x00012010
        /*0270*/ 	.short	0x0108
        /*0272*/ 	.byte	0x08
	.zero		1


	//   ....[15]....
        /*0274*/ 	.word	0x00002550
        /*0278*/ 	.word	0x000000ff
        /*027c*/ 	.word	0x00012030
        /*0280*/ 	.short	0x0108
        /*0282*/ 	.byte	0x08
	.zero		1


	//   ....[16]....
        /*0284*/ 	.word	0x00002d00
        /*0288*/ 	.word	0x000000ff
        /*028c*/ 	.word	0x00012000
        /*0290*/ 	.short	0x010a
        /*0292*/ 	.byte	0x08
	.zero		1


	//   ....[17]....
        /*0294*/ 	.word	0x00002d30
        /*0298*/ 	.word	0x000000ff
        /*029c*/ 	.word	0x00012020
        /*02a0*/ 	.short	0x010a
        /*02a2*/ 	.byte	0x08
	.zero		1


	//   ....[18]....
        /*02a4*/ 	.word	0x00002d60
        /*02a8*/ 	.word	0x000000ff
        /*02ac*/ 	.word	0x00012000
        /*02b0*/ 	.short	0x010a
        /*02b2*/ 	.byte	0x11
	.zero		1


	//   ....[19]....
        /*02b4*/ 	.word	0x00002d90
        /*02b8*/ 	.word	0x000000ff
        /*02bc*/ 	.word	0x00012020
        /*02c0*/ 	.short	0x010a
        /*02c2*/ 	.byte	0x11
	.zero		1


	//----- nvinfo : EIATTR_NUM_MBARRIERS
	.align		4
.L_48:
        /*02c4*/ 	.byte	0x03, 0x38
        /*02c6*/ 	.short	0x0006


	//----- nvinfo : EIATTR_EXIT_INSTR_OFFSETS
	.align		4
        /*02c8*/ 	.byte	0x04, 0x1c
        /*02ca*/ 	.short	(.L_50 - .L_49)


	//   ....[0]....
.L_49:
        /*02cc*/ 	.word	0x00002cf0


	//----- nvinfo : EIATTR_REQNTID
	.align		4
.L_50:
        /*02d0*/ 	.byte	0x04, 0x10
        /*02d2*/ 	.short	(.L_52 - .L_51)
.L_51:
        /*02d4*/ 	.word	0x00000080
        /*02d8*/ 	.word	0x00000001
        /*02dc*/ 	.word	0x00000001


	//----- nvinfo : EIATTR_CRS_STACK_SIZE
	.align		4
.L_52:
        /*02e0*/ 	.byte	0x04, 0x1e
        /*02e2*/ 	.short	(.L_54 - .L_53)
.L_53:
        /*02e4*/ 	.word	0x00000000


	//----- nvinfo : EIATTR_CBANK_PARAM_SIZE
	.align		4
.L_54:
        /*02e8*/ 	.byte	0x03, 0x19
        /*02ea*/ 	.short	0x0050


	//----- nvinfo : EIATTR_PARAM_CBANK
	.align		4
        /*02ec*/ 	.byte	0x04, 0x0a
        /*02ee*/ 	.short	(.L_56 - .L_55)
	.align		4
.L_55:
        /*02f0*/ 	.word	index@(.nv.constant0.gluon_tcgen05)
        /*02f4*/ 	.short	0x0380
        /*02f6*/ 	.short	0x0050


	//----- nvinfo : EIATTR_SW_WAR
	.align		4
.L_56:
        /*02f8*/ 	.byte	0x04, 0x36
        /*02fa*/ 	.short	(.L_58 - .L_57)
.L_57:
        /*02fc*/ 	.word	0x00000008
.L_58:


//--------------------- .nv.compat                --------------------------
	.section	.nv.compat,"",@"SHT_CUDA_COMPAT_INFO"
	.align	4
        /*0000*/ 	.byte	0x02, 0x02, 0x02, 0x00, 0x02, 0x05, 0x05, 0x00, 0x02, 0x03, 0x03, 0x00, 0x02, 0x06, 0x01, 0x00


//--------------------- .nv.callgraph             --------------------------
	.section	.nv.callgraph,"",@"SHT_CUDA_CALLGRAPH"
	.align	4
	.sectionentsize	8
	.align		4
        /*0000*/ 	.word	0x00000000
	.align		4
        /*0004*/ 	.word	0xffffffff
	.align		4
        /*0008*/ 	.word	0x00000000
	.align		4
        /*000c*/ 	.word	0xfffffffe
	.align		4
        /*0010*/ 	.word	0x00000000
	.align		4
        /*0014*/ 	.word	0xfffffffd
	.align		4
        /*0018*/ 	.word	0x00000000
	.align		4
        /*001c*/ 	.word	0xfffffffc


//--------------------- .text.gluon_tcgen05       --------------------------
	.section	.text.gluon_tcgen05,"ax",@progbits
	.align	128
        .global         gluon_tcgen05
        .type           gluon_tcgen05,@function
        .size           gluon_tcgen05,(.L_x_81 - gluon_tcgen05)
        .other          gluon_tcgen05,@"STO_CUDA_ENTRY STV_DEFAULT"
gluon_tcgen05:
.text.gluon_tcgen05:
[----:B------:R-:W1:Y:S01]  /*0000*/  LDC R1, c[0x0][0x37c] ;  /* 0x0000df00ff017b82 */ /* 0x000e620000000800 */
[----:B------:R-:W2:Y:S02]  /*0010*/  S2R R0, SR_TID.X ;  /* 0x0000000000007919 */ /* 0x000ea40000002100 */
[----:B--2---:R-:W-:-:S13]  /*0020*/  ISETP.GE.U32.AND P2, PT, R0, 0x20, PT ;  /* 0x000000200000780c */ /* 0x004fda0003f46070 */
[----:B------:R-:W-:Y:S05]  /*0030*/  @P2 BRA `(.L_x_0) ;  /* 0x0000000000b82947 */ /* 0x000fea0003800000 */
[----:B------:R-:W2:Y:S01]  /*0040*/  S2UR UR6, SR_CgaCtaId ;  /* 0x00000000000679c3 */ /* 0x000ea20000008800 */
[----:B------:R-:W-:Y:S01]  /*0050*/  NOP ;  /* 0x0000000000007918 */ /* 0x000fe20000000000 */
[----:B------:R-:W-:Y:S02]  /*0060*/  UMOV UR4, 0x40 ;  /* 0x0000004000047882 */ /* 0x000fe40000000000 */
[----:B--2---:R-:W-:-:S09]  /*0070*/  ULEA UR4, UR6, UR4, 0x18 ;  /* 0x0000000406047291 */ /* 0x004fd2000f8ec0ff */
[----:B------:R-:W2:Y:S01]  /*0080*/  LDS.U8 R2, [UR4] ;  /* 0x00000004ff027984 */ /* 0x000ea20008000000 */
[----:B------:R-:W-:Y:S02]  /*0090*/  UMOV UR4, 0x400 ;  /* 0x0000040000047882 */ /* 0x000fe40000000000 */
[----:B------:R-:W-:Y:S01]  /*00a0*/  ULEA UR4, UR6, UR4, 0x18 ;  /* 0x0000000406047291 */ /* 0x000fe2000f8ec0ff */
[----:B--2---:R-:W-:-:S13]  /*00b0*/  ISETP.NE.AND P0, PT, R2, RZ, PT ;  /* 0x000000ff0200720c */ /* 0x004fda0003f05270 */
[----:B------:R-:W-:Y:S05]  /*00c0*/  @P0 BRA `(.L_x_1) ;  /* 0x00000000007c0947 */ /* 0x000fea0003800000 */
[----:B------:R-:W-:-:S13]  /*00d0*/  ELECT P0, URZ, PT ;  /* 0x0000000000ff782f */ /* 0x000fda0003800000 */
[----:B------:R-:W-:Y:S05]  /*00e0*/  @!P0 BRA `(.L_x_2) ;  /* 0x0000000000848947 */ /* 0x000fea0003800000 */
[----:B------:R-:W-:Y:S01]  /*00f0*/  UMOV UR5, 0x4 ;  /* 0x0000000400057882 */ /* 0x000fe20000000000 */
[----:B------:R-:W-:Y:S02]  /*0100*/  IMAD.MOV.U32 R5, RZ, RZ, 0x1 ;  /* 0x00000001ff057424 */ /* 0x000fe400078e00ff */
[----:B------:R-:W-:Y:S02]  /*0110*/  IMAD.MOV.U32 R3, RZ, RZ, 0xf ;  /* 0x0000000fff037424 */ /* 0x000fe400078e00ff */
[----:B------:R-:W-:Y:S04]  /*0120*/  DEPBAR.LE SB2, 0x36 ;  /* 0x0000ad800000791a */ /* 0x000fe80000000000 */
[----:B------:R-:W2:Y:S02]  /*0130*/  UTCATOMSWS.FIND_AND_SET.ALIGN UP0, UR5, UR5 ;  /* 0x00000005000575e3 */ /* 0x000ea40008000800 */
[----:B--2---:R-:W-:-:S04]  /*0140*/  PLOP3.LUT P0, PT, PT, PT, UP0, 0x80, 0x8 ;  /* 0x000000000008781c */ /* 0x004fc80003f0f008 */
[----:B------:R-:W-:-:S04]  /*0150*/  SEL R2, RZ, 0xffffffff, !P0 ;  /* 0xffffffffff027807 */ /* 0x000fc80004000000 */
[----:B------:R-:W-:Y:S01]  /*0160*/  ISETP.NE.AND P0, PT, R2, RZ, PT ;  /* 0x000000ff0200720c */ /* 0x000fe20003f05270 */
[----:B------:R-:W-:-:S12]  /*0170*/  IMAD.U32 R2, RZ, RZ, UR5 ;  /* 0x00000005ff027e24 */ /* 0x000fd8000f8e00ff */
[----:B------:R-:W-:Y:S05]  /*0180*/  @P0 BRA `(.L_x_3) ;  /* 0x0000000000240947 */ /* 0x000fea0003800000 */
.L_x_4:
[----:B------:R-:W-:Y:S05]  /*0190*/  NANOSLEEP 0x64 ;  /* 0x000000640000795d */ /* 0x000fea0003800000 */
[----:B------:R-:W-:-:S05]  /*01a0*/  UMOV UR5, 0x4 ;  /* 0x0000000400057882 */ /* 0x000fca0000000000 */
[----:B------:R-:W-:Y:S04]  /*01b0*/  DEPBAR.LE SB2, 0x36 ;  /* 0x0000ad800000791a */ /* 0x000fe80000000000 */
[----:B------:R-:W2:Y:S02]  /*01c0*/  UTCATOMSWS.FIND_AND_SET.ALIGN UP0, UR5, UR5 ;  /* 0x00000005000575e3 */ /* 0x000ea40008000800 */
[----:B--2---:R-:W-:-:S04]  /*01d0*/  PLOP3.LUT P0, PT, PT, PT, UP0, 0x80, 0x8 ;  /* 0x000000000008781c */ /* 0x004fc80003f0f008 */
[----:B------:R-:W-:-:S04]  /*01e0*/  SEL R2, RZ, 0xffffffff, !P0 ;  /* 0xffffffffff027807 */ /* 0x000fc80004000000 */
[----:B------:R-:W-:Y:S01]  /*01f0*/  ISETP.NE.AND P0, PT, R2, RZ, PT ;  /* 0x000000ff0200720c */ /* 0x000fe20003f05270 */
[----:B------:R-:W-:-:S12]  /*0200*/  IMAD.U32 R2, RZ, RZ, UR5 ;  /* 0x00000005ff027e24 */ /* 0x000fd8000f8e00ff */
[----:B------:R-:W-:Y:S05]  /*0210*/  @!P0 BRA `(.L_x_4) ;  /* 0xfffffffc00dc8947 */ /* 0x000fea000383ffff */
.L_x_3:
[C---:B------:R-:W-:Y:S01]  /*0220*/  VIADD R4, R2.reuse, 0x10 ;  /* 0x0000001002047836 */ /* 0x040fe20000000000 */
[----:B------:R-:W-:Y:S01]  /*0230*/  UMOV UR5, 0x50 ;  /* 0x0000005000057882 */ /* 0x000fe20000000000 */
[----:B------:R-:W-:Y:S01]  /*0240*/  SHF.L.U32 R3, R3, R2, RZ ;  /* 0x0000000203037219 */ /* 0x000fe200000006ff */
[----:B------:R-:W-:Y:S01]  /*0250*/  ULEA UR5, UR6, UR5, 0x18 ;  /* 0x0000000506057291 */ /* 0x000fe2000f8ec0ff */
[----:B------:R-:W-:Y:S01]  /*0260*/  IMAD.SHL.U32 R2, R2, 0x20, RZ ;  /* 0x0000002002027824 */ /* 0x000fe200078e00ff */
[----:B------:R-:W-:-:S04]  /*0270*/  SHF.L.U32 R4, R5, R4, RZ ;  /* 0x0000000405047219 */ /* 0x000fc800000006ff */
[----:B------:R-:W-:-:S05]  /*0280*/  LOP3.LUT R3, R4, R3, RZ, 0xfc, !PT ;  /* 0x0000000304037212 */ /* 0x000fca00078efcff */
[----:B------:R2:W-:Y:S04]  /*0290*/  ATOMS.OR RZ, [UR5], R3 ;  /* 0x00000003ffff798c */ /* 0x0005e8000b000005 */
[----:B------:R2:W-:Y:S01]  /*02a0*/  STS [UR4], R2 ;  /* 0x00000002ff007988 */ /* 0x0005e20008000804 */
[----:B------:R-:W-:Y:S05]  /*02b0*/  BRA `(.L_x_2) ;  /* 0x0000000000107947 */ /* 0x000fea0003800000 */
.L_x_1:
[----:B------:R-:W-:Y:S01]  /*02c0*/  IMAD.MOV.U32 R3, RZ, RZ, -0x1 ;  /* 0xffffffffff037424 */ /* 0x000fe200078e00ff */
[----:B------:R-:W-:-:S04]  /*02d0*/  MOV R2, 0x300 ;  /* 0x0000030000027802 */ /* 0x000fc80000000f00 */
[----:B------:R2:W-:Y:S03]  /*02e0*/  STS [UR4], R3 ;  /* 0x00000003ff007988 */ /* 0x0005e60008000804 */
[----:B-12---:R-:W-:Y:S05]  /*02f0*/  CALL.REL.NOINC `($__internal_1_$__cuda_sm10x_tcgen05_guardrail_trap_phase_invalid_during_alloc) ;  /* 0x0000002800bc7944 */ /* 0x006fea0003c00000 */
.L_x_2:
[----:B------:R-:W-:Y:S05]  /*0300*/  WARPSYNC.ALL ;  /* 0x0000000000007948 */ /* 0x000fea0003800000 */
[----:B------:R-:W-:Y:S01]  /*0310*/  NOP ;  /* 0x0000000000007918 */ /* 0x000fe20000000000 */
.L_x_0:
[----:B------:R-:W3:Y:S08]  /*0320*/  S2UR UR4, SR_CgaCtaId ;  /* 0x00000000000479c3 */ /* 0x000ef00000008800 */
[----:B------:R-:W-:Y:S01]  /*0330*/  BAR.SYNC.DEFER_BLOCKING 0x0 ;  /* 0x0000000000007b1d */ /* 0x000fe20000010000 */
[----:B------:R-:W-:-:S05]  /*0340*/  LOP3.LUT R68, R0, 0x7f, RZ, 0xc0, !PT ;  /* 0x0000007f00447812 */ /* 0x000fca00078ec0ff */
[----:B------:R-:W-:Y:S02]  /*0350*/  UMOV UR8, 0x400 ;  /* 0x0000040000087882 */ /* 0x000fe40000000000 */
[----:B--2---:R-:W2:Y:S08]  /*0360*/  LDC R3, c[0x0][0x398] ;  /* 0x0000e600ff037b82 */ /* 0x004eb00000000800 */
[----:B------:R-:W4:Y:S01]  /*0370*/  LDC R12, c[0x0][0x3a0] ;  /* 0x0000e800ff0c7b82 */ /* 0x000f220000000800 */
[----:B---3--:R-:W-:-:S07]  /*0380*/  ULEA UR8, UR4, UR8, 0x18 ;  /* 0x0000000804087291 */ /* 0x008fce000f8ec0ff */
[----:B------:R-:W3:Y:S02]  /*0390*/  S2UR UR12, SR_CTAID.Y ;  /* 0x00000000000c79c3 */ /* 0x000ee40000002600 */
[----:B------:R-:W5:Y:S06]  /*03a0*/  LDS R4, [UR8] ;  /* 0x00000008ff047984 */ /* 0x000f6c0008000800 */
[----:B------:R-:W-:Y:S06]  /*03b0*/  BAR.SYNC.DEFER_BLOCKING 0x0 ;  /* 0x0000000000007b1d */ /* 0x000fec0000010000 */
[----:B------:R-:W-:Y:S05]  /*03c0*/  @P2 BRA `(.L_x_5) ;  /* 0x0000000000182947 */ /* 0x000fea0003800000 */
[----:B------:R-:W-:Y:S01]  /*03d0*/  ELECT P0, URZ, PT ;  /* 0x0000000000ff782f */ /* 0x000fe20003800000 */
[----:B------:R-:W-:Y:S01]  /*03e0*/  IMAD.MOV.U32 R2, RZ, RZ, 0x1 ;  /* 0x00000001ff027424 */ /* 0x000fe200078e00ff */
[----:B------:R-:W-:Y:S01]  /*03f0*/  UMOV UR5, 0x40 ;  /* 0x0000004000057882 */ /* 0x000fe20000000000 */
[----:B------:R-:W-:Y:S01]  /*0400*/  UVIRTCOUNT.DEALLOC.SMPOOL 0x80 ;  /* 0x000000800000784c */ /* 0x000fe20000000000 */
[----:B------:R-:W-:-:S09]  /*0410*/  ULEA UR5, UR4, UR5, 0x18 ;  /* 0x0000000504057291 */ /* 0x000fd2000f8ec0ff */
[----:B------:R5:W-:Y:S03]  /*0420*/  @P0 STS.U8 [UR5], R2 ;  /* 0x00000002ff000988 */ /* 0x000be60008000005 */
.L_x_5:
[----:B------:R-:W5:Y:S01]  /*0430*/  S2UR UR4, SR_CTAID.Z ;  /* 0x00000000000479c3 */ /* 0x000f620000002700 */
[----:B------:R-:W4:Y:S01]  /*0440*/  LDCU UR5, c[0x0][0x370] ;  /* 0x00006e00ff0577ac */ /* 0x000f220008000800 */
[C---:B------:R-:W-:Y:S01]  /*0450*/  ISETP.GE.U32.AND P0, PT, R68.reuse, 0x20, PT ;  /* 0x000000204400780c */ /* 0x040fe20003f06070 */
[----:B--2--5:R-:W-:Y:S01]  /*0460*/  VIADD R2, R3, 0xffffffff ;  /* 0xffffffff03027836 */ /* 0x024fe20000000000 */
[C---:B------:R-:W-:Y:S01]  /*0470*/  ISETP.NE.U32.AND P3, PT, R68.reuse, RZ, PT ;  /* 0x000000ff4400720c */ /* 0x040fe20003f65070 */
[----:B------:R-:W2:Y:S01]  /*0480*/  LDCU UR6, c[0x0][0x374] ;  /* 0x00006e80ff0677ac */ /* 0x000ea20008000800 */
[----:B------:R-:W-:Y:S01]  /*0490*/  LEA R13, R68, UR8, 0x2 ;  /* 0x00000008440d7c11 */ /* 0x000fe2000f8e10ff */
[----:B----4-:R-:W-:Y:S01]  /*04a0*/  VIADD R10, R12, 0xffffffff ;  /* 0xffffffff0c0a7836 */ /* 0x010fe20000000000 */
[----:B------:R-:W4:Y:S01]  /*04b0*/  S2UR UR13, SR_CTAID.X ;  /* 0x00000000000d79c3 */ /* 0x000f220000002500 */
[----:B------:R-:W5:Y:S01]  /*04c0*/  LDCU.64 UR10, c[0x0][0x3c0] ;  /* 0x00007800ff0a77ac */ /* 0x000f620008000a00 */
[----:B------:R-:W-:Y:S01]  /*04d0*/  R2UR UR24, R4 ;  /* 0x00000000041872ca */ /* 0x000fe200000e0000 */
[----:B------:R-:W-:Y:S04]  /*04e0*/  BSSY.RECONVERGENT B0, `(.L_x_6) ;  /* 0x0000011000007945 */ /* 0x000fe80003800200 */
[----:B------:R3:W-:Y:S01]  /*04f0*/  @!P0 STS [R13], RZ ;  /* 0x000000ff0d008388 */ /* 0x0007e20000000800 */
[----:B------:R-:W-:-:S03]  /*0500*/  NOP ;  /* 0x0000000000007918 */ /* 0x000fc60000000000 */
[----:B------:R3:W-:Y:S02]  /*0510*/  @!P3 STS [UR8+0x24], R2 ;  /* 0x00002402ff00b988 */ /* 0x0007e40008000808 */
[----:B--23--:R-:W-:Y:S02]  /*0520*/  UIMAD UR4, UR4, UR6, UR12 ;  /* 0x00000006040472a4 */ /* 0x00cfe4000f8e020c */
[----:B------:R2:W-:Y:S02]  /*0530*/  @!P3 STS [UR8+0x20], R10 ;  /* 0x0000200aff00b988 */ /* 0x0005e40008000808 */
[----:B----4-:R-:W-:-:S04]  /*0540*/  UIMAD UR4, UR4, UR5, UR13 ;  /* 0x00000005040472a4 */ /* 0x010fc8000f8e020d */
[----:B------:R-:W-:-:S04]  /*0550*/  UIMAD UR4, UR4, 0x180, URZ ;  /* 0x00000180040478a4 */ /* 0x000fc8000f8e02ff */
[----:B-----5:R-:W-:-:S04]  /*0560*/  UIADD3 UR22, UP0, UPT, UR4, UR10, URZ ;  /* 0x0000000a04167290 */ /* 0x020fc8000ff1e0ff */
[----:B------:R-:W-:Y:S01]  /*0570*/  ULEA.HI.X.SX32 UR23, UR4, UR11, 0x1, UP0 ;  /* 0x0000000b04177291 */ /* 0x000fe200080f0eff */
[----:B--2---:R-:W-:Y:S11]  /*0580*/  @P3 BRA `(.L_x_7) ;  /* 0x0000000000183947 */ /* 0x004ff60003800000 */
[----:B------:R-:W2:Y:S01]  /*0590*/  LDS R3, [UR8+0x8] ;  /* 0x00000808ff037984 */ /* 0x000ea20008000800 */
[----:B------:R-:W3:Y:S01]  /*05a0*/  LDC.64 R6, c[0x0][0x380] ;  /* 0x0000e000ff067b82 */ /* 0x000ee20000000a00 */
[----:B------:R-:W-:Y:S02]  /*05b0*/  IMAD.MOV.U32 R4, RZ, RZ, 0x70 ;  /* 0x00000070ff047424 */ /* 0x000fe400078e00ff */
[----:B---3--:R3:W-:Y:S03]  /*05c0*/  STS.64 [UR8], R6 ;  /* 0x00000006ff007988 */ /* 0x0087e60008000a08 */
[----:B--2---:R-:W-:-:S05]  /*05d0*/  LOP3.LUT R3, R3, 0x10, R4, 0xd8, !PT ;  /* 0x0000001003037812 */ /* 0x004fca00078ed804 */
[----:B------:R3:W-:Y:S02]  /*05e0*/  STS [UR8+0x8], R3 ;  /* 0x00000803ff007988 */ /* 0x0007e40008000808 */
.L_x_7:
[----:B------:R-:W-:Y:S05]  /*05f0*/  BSYNC.RECONVERGENT B0 ;  /* 0x0000000000007941 */ /* 0x000fea0003800200 */
.L_x_6:
[----:B------:R-:W-:Y:S04]  /*0600*/  BSSY.RECONVERGENT B0, `(.L_x_8) ;  /* 0x000000a000007945 */ /* 0x000fe80003800200 */
[----:B------:R-:W-:Y:S05]  /*0610*/  @P3 BRA `(.L_x_9) ;  /* 0x0000000000203947 */ /* 0x000fea0003800000 */
[----:B---3--:R-:W2:Y:S01]  /*0620*/  LDS R3, [UR8+0x34] ;  /* 0x00003408ff037984 */ /* 0x008ea20008000800 */
[----:B------:R-:W-:Y:S02]  /*0630*/  IMAD.MOV.U32 R4, RZ, RZ, 0x3f000000 ;  /* 0x3f000000ff047424 */ /* 0x000fe400078e00ff */
[----:B------:R-:W-:Y:S01]  /*0640*/  @!P3 IMAD.MOV.U32 R5, RZ, RZ, 0x3f ;  /* 0x0000003fff05b424 */ /* 0x000fe200078e00ff */
[----:B------:R-:W3:Y:S02]  /*0650*/  @!P3 LDS R6, [UR8+0x38] ;  /* 0x00003808ff06b984 */ /* 0x000ee40008000800 */
[----:B--2---:R-:W-:Y:S02]  /*0660*/  LOP3.LUT R3, R3, 0xff000000, R4, 0xb8, !PT ;  /* 0xff00000003037812 */ /* 0x004fe400078eb804 */
[----:B---3--:R-:W-:-:S03]  /*0670*/  @!P3 LOP3.LUT R4, R6, 0xff, R5, 0xb8, !PT ;  /* 0x000000ff0604b812 */ /* 0x008fc600078eb805 */
[----:B------:R2:W-:Y:S04]  /*0680*/  STS [UR8+0x34], R3 ;  /* 0x00003403ff007988 */ /* 0x0005e80008000808 */
[----:B------:R2:W-:Y:S02]  /*0690*/  @!P3 STS [UR8+0x38], R4 ;  /* 0x00003804ff00b988 */ /* 0x0005e40008000808 */
.L_x_9:
[----:B------:R-:W-:Y:S05]  /*06a0*/  BSYNC.RECONVERGENT B0 ;  /* 0x0000000000007941 */ /* 0x000fea0003800200 */
.L_x_8:
[----:B------:R-:W-:Y:S04]  /*06b0*/  BSSY.RECONVERGENT B0, `(.L_x_10) ;  /* 0x000000e000007945 */ /* 0x000fe80003800200 */
[----:B------:R-:W-:Y:S05]  /*06c0*/  @P3 BRA `(.L_x_11) ;  /* 0x0000000000303947 */ /* 0x000fea0003800000 */
[----:B--2---:R-:W2:Y:S01]  /*06d0*/  LDS R4, [UR8+0x34] ;  /* 0x00003408ff047984 */ /* 0x004ea20008000800 */
[----:B------:R-:W4:Y:S03]  /*06e0*/  LDC.64 R8, c[0x0][0x3a8] ;  /* 0x0000ea00ff087b82 */ /* 0x000f260000000a00 */
[----:B---3--:R-:W3:Y:S01]  /*06f0*/  LDS R3, [UR8+0x1c] ;  /* 0x00001c08ff037984 */ /* 0x008ee20008000800 */
[C---:B----4-:R-:W-:Y:S01]  /*0700*/  SHF.L.U64.HI R6, R8.reuse, 0x1, R9 ;  /* 0x0000000108067819 */ /* 0x050fe20000010209 */
[----:B------:R-:W-:-:S03]  /*0710*/  IMAD.SHL.U32 R5, R8, 0x2, RZ ;  /* 0x0000000208057824 */ /* 0x000fc600078e00ff */
[--C-:B------:R-:W-:Y:S02]  /*0720*/  SHF.R.U32.HI R8, RZ, 0x4, R6.reuse ;  /* 0x00000004ff087819 */ /* 0x100fe40000011606 */
[----:B------:R-:W-:-:S05]  /*0730*/  SHF.R.U64 R5, R5, 0x4, R6 ;  /* 0x0000000405057819 */ /* 0x000fca0000001206 */
[----:B------:R4:W-:Y:S01]  /*0740*/  STS [UR8+0xc], R5 ;  /* 0x00000c05ff007988 */ /* 0x0009e20008000808 */
[----:B--2---:R-:W-:Y:S02]  /*0750*/  LOP3.LUT R4, R4, 0x7, RZ, 0xb8, !PT ;  /* 0x0000000704047812 */ /* 0x004fe400078eb8ff */
[----:B---3--:R-:W-:-:S03]  /*0760*/  LOP3.LUT R3, R3, 0xf, R8, 0xb8, !PT ;  /* 0x0000000f03037812 */ /* 0x008fc600078eb808 */
[----:B------:R4:W-:Y:S04]  /*0770*/  STS [UR8+0x34], R4 ;  /* 0x00003404ff007988 */ /* 0x0009e80008000808 */
[----:B------:R4:W-:Y:S02]  /*0780*/  STS [UR8+0x1c], R3 ;  /* 0x00001c03ff007988 */ /* 0x0009e40008000808 */
.L_x_11:
[----:B------:R-:W-:Y:S05]  /*0790*/  BSYNC.RECONVERGENT B0 ;  /* 0x0000000000007941 */ /* 0x000fea0003800200 */
.L_x_10:
[----:B------:R-:W-:Y:S04]  /*07a0*/  BSSY.RECONVERGENT B1, `(.L_x_12) ;  /* 0x000001a000017945 */ /* 0x000fe80003800200 */
[----:B------:R-:W-:Y:S04]  /*07b0*/  BSSY.RELIABLE B0, `(.L_x_13) ;  /* 0x0000015000007945 */ /* 0x000fe80003800100 */
[----:B------:R-:W-:Y:S05]  /*07c0*/  @P3 BRA `(.L_x_14) ;  /* 0x0000000000203947 */ /* 0x000fea0003800000 */
[----:B--234-:R-:W2:Y:S02]  /*07d0*/  LDS R3, [UR8+0x34] ;  /* 0x00003408ff037984 */ /* 0x01cea40008000800 */
[----:B--2---:R-:W-:-:S05]  /*07e0*/  LOP3.LUT R3, R3, 0x38, RZ, 0xb8, !PT ;  /* 0x0000003803037812 */ /* 0x004fca00078eb8ff */
[----:B------:R2:W-:Y:S01]  /*07f0*/  STS [UR8+0x34], R3 ;  /* 0x00003403ff007988 */ /* 0x0005e20008000808 */
[----:B------:R-:W-:Y:S05]  /*0800*/  @P3 BRA `(.L_x_15) ;  /* 0x0000000000203947 */ /* 0x000fea0003800000 */
[----:B--2---:R-:W2:Y:S01]  /*0810*/  LDS R3, [UR8+0x8] ;  /* 0x00000808ff037984 */ /* 0x004ea20008000800 */
[----:B------:R-:W-:-:S05]  /*0820*/  IMAD.MOV.U32 R4, RZ, RZ, 0x780 ;  /* 0x00000780ff047424 */ /* 0x000fca00078e00ff */
[----:B--2---:R-:W-:-:S05]  /*0830*/  LOP3.LUT R3, R3, 0x500, R4, 0xd8, !PT ;  /* 0x0000050003037812 */ /* 0x004fca00078ed804 */
[----:B------:R5:W-:Y:S02]  /*0840*/  STS [UR8+0x8], R3 ;  /* 0x00000803ff007988 */ /* 0x000be40008000808 */
.L_x_14:
[----:B------:R-:W-:Y:S05]  /*0850*/  @P3 BRA `(.L_x_16) ;  /* 0x0000000000283947 */ /* 0x000fea0003800000 */
[----:B--2345:R-:W2:Y:S02]  /*0860*/  LDS R3, [UR8+0x8] ;  /* 0x00000808ff037984 */ /* 0x03cea40008000800 */
[----:B--2---:R-:W-:-:S05]  /*0870*/  LOP3.LUT R3, R3, 0x1800, RZ, 0xb8, !PT ;  /* 0x0000180003037812 */ /* 0x004fca00078eb8ff */
[----:B------:R3:W-:Y:S02]  /*0880*/  STS [UR8+0x8], R3 ;  /* 0x00000803ff007988 */ /* 0x0007e40008000808 */
.L_x_15:
[----:B------:R-:W-:Y:S05]  /*0890*/  @P3 BREAK.RELIABLE B0 ;  /* 0x0000000000003942 */ /* 0x000fea0003800100 */
[----:B------:R-:W-:Y:S05]  /*08a0*/  @P3 BRA `(.L_x_17) ;  /* 0x0000000000243947 */ /* 0x000fea0003800000 */
[----:B------:R-:W4:Y:S01]  /*08b0*/  LDS R4, [UR8+0x8] ;  /* 0x00000808ff047984 */ /* 0x000f220008000800 */
[----:B--23--:R-:W-:-:S05]  /*08c0*/  IMAD.MOV.U32 R3, RZ, RZ, 0x6000 ;  /* 0x00006000ff037424 */ /* 0x00cfca00078e00ff */
[----:B----4-:R-:W-:-:S04]  /*08d0*/  LOP3.LUT R3, R4, 0x6000, R3, 0xd8, !PT ;  /* 0x0000600004037812 */ /* 0x010fc800078ed803 */
[----:B------:R-:W-:-:S05]  /*08e0*/  LOP3.LUT R3, R3, 0x400000, RZ, 0xb8, !PT ;  /* 0x0040000003037812 */ /* 0x000fca00078eb8ff */
[----:B------:R2:W-:Y:S02]  /*08f0*/  STS [UR8+0x8], R3 ;  /* 0x00000803ff007988 */ /* 0x0005e40008000808 */
.L_x_16:
[----:B------:R-:W-:Y:S05]  /*0900*/  BSYNC.RELIABLE B0 ;  /* 0x0000000000007941 */ /* 0x000fea0003800100 */
.L_x_13:
[----:B--2345:R-:W2:Y:S02]  /*0910*/  @!P3 LDS R3, [UR8+0x8] ;  /* 0x00000808ff03b984 */ /* 0x03cea40008000800 */
[----:B--2---:R-:W-:-:S05]  /*0920*/  @!P3 LOP3.LUT R3, R3, 0x8000, RZ, 0xb8, !PT ;  /* 0x000080000303b812 */ /* 0x004fca00078eb8ff */
[----:B------:R4:W-:Y:S02]  /*0930*/  @!P3 STS [UR8+0x8], R3 ;  /* 0x00000803ff00b988 */ /* 0x0009e40008000808 */
.L_x_17:
[----:B------:R-:W-:Y:S05]  /*0940*/  BSYNC.RECONVERGENT B1 ;  /* 0x0000000000017941 */ /* 0x000fea0003800200 */
.L_x_12:
[----:B------:R-:W-:Y:S05]  /*0950*/  WARPSYNC.ALL ;  /* 0x0000000000007948 */ /* 0x000fea0003800000 */
[----:B------:R-:W-:Y:S01]  /*0960*/  NOP ;  /* 0x0000000000007918 */ /* 0x000fe20000000000 */
[----:B------:R-:W5:Y:S02]  /*0970*/  LDC R6, c[0x0][0x39c] ;  /* 0x0000e700ff067b82 */ /* 0x000f640000000800 */
[----:B-----5:R-:W-:Y:S01]  /*0980*/  VIADD R6, R6, 0xffffffff ;  /* 0xffffffff06067836 */ /* 0x020fe20000000000 */
[----:B------:R-:W-:Y:S06]  /*0990*/  @P0 BRA `(.L_x_18) ;  /* 0x0000000000300947 */ /* 0x000fec0003800000 */
[----:B--234-:R-:W2:Y:S01]  /*09a0*/  S2R R3, SR_LANEID ;  /* 0x0000000000037919 */ /* 0x01cea20000000000 */
[----:B------:R-:W-:Y:S05]  /*09b0*/  WARPSYNC.ALL ;  /* 0x0000000000007948 */ /* 0x000fea0003800000 */
[----:B------:R-:W-:Y:S01]  /*09c0*/  NOP ;  /* 0x0000000000007918 */ /* 0x000fe20000000000 */
[----:B--2---:R-:W-:-:S05]  /*09d0*/  IMAD.SHL.U32 R3, R3, 0x4, RZ ;  /* 0x0000000403037824 */ /* 0x004fca00078e00ff */
[----:B------:R-:W2:Y:S01]  /*09e0*/  LDS R7, [R3+UR8] ;  /* 0x0000000803077984 */ /* 0x000ea20008000800 */
[----:B------:R-:W-:-:S05]  /*09f0*/  IADD3 R4, P1, PT, R3, UR22, RZ ;  /* 0x0000001603047c10 */ /* 0x000fca000ff3e0ff */
[----:B------:R-:W-:-:S05]  /*0a00*/  IMAD.X R5, RZ, RZ, UR23, P1 ;  /* 0x00000017ff057e24 */ /* 0x000fca00088e06ff */
[----:B--2---:R5:W2:Y:S01]  /*0a10*/  ATOMG.E.EXCH.STRONG.GPU PT, RZ, [R4], R7 ;  /* 0x0000000704ff73a8 */ /* 0x004aa200041ee100 */
[----:B------:R-:W-:-:S04]  /*0a20*/  DEPBAR {5,4,3,2,1,0} ;  /* 0x0000003f0000791a */ /* 0x000fc80000000000 */
[----:B------:R-:W3:Y:S02]  /*0a30*/  CCTL.E.C.LDCU.IV.DEEP [UR22] ;  /* 0x0000000016007540 */ /* 0x000ee40009c08000 */
[----:B---3--:R5:W-:Y:S01]  /*0a40*/  UTMACCTL.IV [UR22] ;  /* 0x00000000160079b9 */ /* 0x008be20008000000 */
[----:B------:R-:W-:Y:S01]  /*0a50*/  NOP ;  /* 0x0000000000007918 */ /* 0x000fe20000000000 */
.L_x_18:
[----:B------:R-:W-:Y:S05]  /*0a60*/  @P0 BRA `(.L_x_19) ;  /* 0x00000000000c0947 */ /* 0x000fea0003800000 */
[----:B------:R0:W-:Y:S01]  /*0a70*/  UTMACMDFLUSH ;  /* 0x00000000000079b7 */ /* 0x0001e20000000000 */
[----:B------:R-:W-:Y:S05]  /*0a80*/  @P0 BRA `(.L_x_19) ;  /* 0x0000000000040947 */ /* 0x000fea0003800000 */
[----:B------:R-:W-:-:S04]  /*0a90*/  DEPBAR.LE SB0, 0x0 ;  /* 0x000080000000791a */ /* 0x000fc80000000000 */
.L_x_19:
[----:B------:R-:W-:Y:S05]  /*0aa0*/  WARPSYNC.ALL ;  /* 0x0000000000007948 */ /* 0x000fea0003800000 */
[----:B------:R-:W-:Y:S01]  /*0ab0*/  NOP ;  /* 0x0000000000007918 */ /* 0x000fe20000000000 */
[----:B--2---:R-:W-:Y:S06]  /*0ac0*/  BAR.SYNC.DEFER_BLOCKING 0x0 ;  /* 0x0000000000007b1d */ /* 0x004fec0000010000 */
[----:B------:R-:W-:Y:S02]  /*0ad0*/  BSSY.RECONVERGENT B1, `(.L_x_20) ;  /* 0x000000b000017945 */ /* 0x000fe40003800200 */
[----:B------:R-:W-:Y:S06]  /*0ae0*/  BAR.SYNC.DEFER_BLOCKING 0x0 ;  /* 0x0000000000007b1d */ /* 0x000fec0000010000 */
[----:B------:R2:W-:Y:S01]  /*0af0*/  @!P0 STS [R13], RZ ;  /* 0x000000ff0d008388 */ /* 0x0005e20000000800 */
[----:B------:R-:W-:Y:S01]  /*0b00*/  NOP ;  /* 0x0000000000007918 */ /* 0x000fe20000000000 */
[----:B------:R-:W-:Y:S05]  /*0b10*/  @P3 BRA `(.L_x_21) ;  /* 0x0000000000183947 */ /* 0x000fea0003800000 */
[----:B---34-:R-:W3:Y:S01]  /*0b20*/  LDS R3, [UR8+0x8] ;  /* 0x00000808ff037984 */ /* 0x018ee20008000800 */
[----:B------:R-:W4:Y:S01]  /*0b30*/  LDC.64 R8, c[0x0][0x388] ;  /* 0x0000e200ff087b82 */ /* 0x000f220000000a00 */
[----:B-----5:R-:W-:Y:S02]  /*0b40*/  IMAD.MOV.U32 R4, RZ, RZ, 0x70 ;  /* 0x00000070ff047424 */ /* 0x020fe400078e00ff */
[----:B----4-:R4:W-:Y:S03]  /*0b50*/  STS.64 [UR8], R8 ;  /* 0x00000008ff007988 */ /* 0x0109e60008000a08 */
[----:B---3--:R-:W-:-:S05]  /*0b60*/  LOP3.LUT R3, R3, 0x10, R4, 0xd8, !PT ;  /* 0x0000001003037812 */ /* 0x008fca00078ed804 */
[----:B------:R4:W-:Y:S02]  /*0b70*/  STS [UR8+0x8], R3 ;  /* 0x00000803ff007988 */ /* 0x0009e40008000808 */
.L_x_21:
[----:B-----5:R-:W-:Y:S05]  /*0b80*/  BSYNC.RECONVERGENT B1 ;  /* 0x0000000000017941 */ /* 0x020fea0003800200 */
.L_x_20:
[----:B------:R-:W-:Y:S04]  /*0b90*/  BSSY.RECONVERGENT B1, `(.L_x_22) ;  /* 0x000000a000017945 */ /* 0x000fe80003800200 */
[----:B------:R-:W-:Y:S05]  /*0ba0*/  @P3 BRA `(.L_x_23) ;  /* 0x0000000000203947 */ /* 0x000fea0003800000 */
[----:B---34-:R-:W3:Y:S01]  /*0bb0*/  LDS R3, [UR8+0x34] ;  /* 0x00003408ff037984 */ /* 0x018ee20008000800 */
[----:B------:R-:W-:Y:S02]  /*0bc0*/  IMAD.MOV.U32 R8, RZ, RZ, 0x3f000000 ;  /* 0x3f000000ff087424 */ /* 0x000fe400078e00ff */
[----:B------:R-:W-:Y:S01]  /*0bd0*/  @!P3 IMAD.MOV.U32 R5, RZ, RZ, 0x3f ;  /* 0x0000003fff05b424 */ /* 0x000fe200078e00ff */
[----:B------:R-:W4:Y:S02]  /*0be0*/  @!P3 LDS R4, [UR8+0x38] ;  /* 0x00003808ff04b984 */ /* 0x000f240008000800 */
[----:B---3--:R-:W-:Y:S02]  /*0bf0*/  LOP3.LUT R3, R3, 0xff000000, R8, 0xb8, !PT ;  /* 0xff00000003037812 */ /* 0x008fe400078eb808 */
[----:B----4-:R-:W-:-:S03]  /*0c00*/  @!P3 LOP3.LUT R4, R4, 0xff, R5, 0xb8, !PT ;  /* 0x000000ff0404b812 */ /* 0x010fc600078eb805 */
[----:B------:R5:W-:Y:S04]  /*0c10*/  STS [UR8+0x34], R3 ;  /* 0x00003403ff007988 */ /* 0x000be80008000808 */
[----:B------:R5:W-:Y:S02]  /*0c20*/  @!P3 STS [UR8+0x38], R4 ;  /* 0x00003804ff00b988 */ /* 0x000be40008000808 */
.L_x_23:
[----:B------:R-:W-:Y:S05]  /*0c30*/  BSYNC.RECONVERGENT B1 ;  /* 0x0000000000017941 */ /* 0x000fea0003800200 */
.L_x_22:
[----:B------:R-:W-:Y:S04]  /*0c40*/  BSSY.RECONVERGENT B1, `(.L_x_24) ;  /* 0x0000004000017945 */ /* 0x000fe80003800200 */
[----:B------:R-:W-:Y:S05]  /*0c50*/  @P3 BRA `(.L_x_25) ;  /* 0x0000000000083947 */ /* 0x000fea0003800000 */
[----:B------:R2:W-:Y:S04]  /*0c60*/  STS [UR8+0x24], R10 ;  /* 0x0000240aff007988 */ /* 0x0005e80008000808 */
[----:B------:R2:W-:Y:S02]  /*0c70*/  STS [UR8+0x20], R6 ;  /* 0x00002006ff007988 */ /* 0x0005e40008000808 */
.L_x_25:
[----:B------:R-:W-:Y:S05]  /*0c80*/  BSYNC.RECONVERGENT B1 ;  /* 0x0000000000017941 */ /* 0x000fea0003800200 */
.L_x_24:
[----:B------:R-:W-:Y:S04]  /*0c90*/  BSSY.RECONVERGENT B1, `(.L_x_26) ;  /* 0x000000e000017945 */ /* 0x000fe80003800200 */
[----:B------:R-:W-:Y:S05]  /*0ca0*/  @P3 BRA `(.L_x_27) ;  /* 0x0000000000303947 */ /* 0x000fea0003800000 */
[----:B-----5:R-:W5:Y:S01]  /*0cb0*/  LDS R4, [UR8+0x34] ;  /* 0x00003408ff047984 */ /* 0x020f620008000800 */
[----:B--2---:R-:W2:Y:S03]  /*0cc0*/  LDC.64 R10, c[0x0][0x3b0] ;  /* 0x0000ec00ff0a7b82 */ /* 0x004ea60000000a00 */
[----:B---34-:R-:W3:Y:S01]  /*0cd0*/  LDS R3, [UR8+0x1c] ;  /* 0x00001c08ff037984 */ /* 0x018ee20008000800 */
[C---:B--2---:R-:W-:Y:S01]  /*0ce0*/  SHF.L.U64.HI R8, R10.reuse, 0x1, R11 ;  /* 0x000000010a087819 */ /* 0x044fe2000001020b */
[----:B------:R-:W-:-:S03]  /*0cf0*/  IMAD.SHL.U32 R5, R10, 0x2, RZ ;  /* 0x000000020a057824 */ /* 0x000fc600078e00ff */
[--C-:B------:R-:W-:Y:S02]  /*0d00*/  SHF.R.U32.HI R10, RZ, 0x4, R8.reuse ;  /* 0x00000004ff0a7819 */ /* 0x100fe40000011608 */
[----:B------:R-:W-:-:S05]  /*0d10*/  SHF.R.U64 R5, R5, 0x4, R8 ;  /* 0x0000000405057819 */ /* 0x000fca0000001208 */
[----:B------:R2:W-:Y:S01]  /*0d20*/  STS [UR8+0xc], R5 ;  /* 0x00000c05ff007988 */ /* 0x0005e20008000808 */
[----:B-----5:R-:W-:Y:S02]  /*0d30*/  LOP3.LUT R4, R4, 0x7, RZ, 0xb8, !PT ;  /* 0x0000000704047812 */ /* 0x020fe400078eb8ff */
[----:B---3--:R-:W-:-:S03]  /*0d40*/  LOP3.LUT R3, R3, 0xf, R10, 0xb8, !PT ;  /* 0x0000000f03037812 */ /* 0x008fc600078eb80a */
[----:B------:R2:W-:Y:S04]  /*0d50*/  STS [UR8+0x34], R4 ;  /* 0x00003404ff007988 */ /* 0x0005e80008000808 */
[----:B------:R2:W-:Y:S02]  /*0d60*/  STS [UR8+0x1c], R3 ;  /* 0x00001c03ff007988 */ /* 0x0005e40008000808 */
.L_x_27:
[----:B------:R-:W-:Y:S05]  /*0d70*/  BSYNC.RECONVERGENT B1 ;  /* 0x0000000000017941 */ /* 0x000fea0003800200 */
.L_x_26:
[----:B------:R-:W-:Y:S04]  /*0d80*/  BSSY.RECONVERGENT B2, `(.L_x_28) ;  /* 0x000001a000027945 */ /* 0x000fe80003800200 */
[----:B------:R-:W-:Y:S04]  /*0d90*/  BSSY.RELIABLE B1, `(.L_x_29) ;  /* 0x0000015000017945 */ /* 0x000fe80003800100 */
[----:B------:R-:W-:Y:S05]  /*0da0*/  @P3 BRA `(.L_x_30) ;  /* 0x0000000000203947 */ /* 0x000fea0003800000 */
[----:B--2345:R-:W2:Y:S02]  /*0db0*/  LDS R3, [UR8+0x34] ;  /* 0x00003408ff037984 */ /* 0x03cea40008000800 */
[----:B--2---:R-:W-:-:S05]  /*0dc0*/  LOP3.LUT R3, R3, 0x38, RZ, 0xb8, !PT ;  /* 0x0000003803037812 */ /* 0x004fca00078eb8ff */
[----:B------:R2:W-:Y:S01]  /*0dd0*/  STS [UR8+0x34], R3 ;  /* 0x00003403ff007988 */ /* 0x0005e20008000808 */
[----:B------:R-:W-:Y:S05]  /*0de0*/  @P3 BRA `(.L_x_31) ;  /* 0x0000000000203947 */ /* 0x000fea0003800000 */
[----:B--2---:R-:W2:Y:S01]  /*0df0*/  LDS R3, [UR8+0x8] ;  /* 0x00000808ff037984 */ /* 0x004ea20008000800 */
[----:B------:R-:W-:-:S05]  /*0e00*/  IMAD.MOV.U32 R4, RZ, RZ, 0x780 ;  /* 0x00000780ff047424 */ /* 0x000fca00078e00ff */
[----:B--2---:R-:W-:-:S05]  /*0e10*/  LOP3.LUT R3, R3, 0x500, R4, 0xd8, !PT ;  /* 0x0000050003037812 */ /* 0x004fca00078ed804 */
[----:B------:R2:W-:Y:S02]  /*0e20*/  STS [UR8+0x8], R3 ;  /* 0x00000803ff007988 */ /* 0x0005e40008000808 */
.L_x_30:
[----:B------:R-:W-:Y:S05]  /*0e30*/  @P3 BRA `(.L_x_32) ;  /* 0x0000000000283947 */ /* 0x000fea0003800000 */
[----:B--2345:R-:W2:Y:S02]  /*0e40*/  LDS R3, [UR8+0x8] ;  /* 0x00000808ff037984 */ /* 0x03cea40008000800 */
[----:B--2---:R-:W-:-:S05]  /*0e50*/  LOP3.LUT R3, R3, 0x1800, RZ, 0xb8, !PT ;  /* 0x0000180003037812 */ /* 0x004fca00078eb8ff */
[----:B------:R3:W-:Y:S02]  /*0e60*/  STS [UR8+0x8], R3 ;  /* 0x00000803ff007988 */ /* 0x0007e40008000808 */
.L_x_31:
[----:B------:R-:W-:Y:S05]  /*0e70*/  @P3 BREAK.RELIABLE B1 ;  /* 0x0000000000013942 */ /* 0x000fea0003800100 */
[----:B------:R-:W-:Y:S05]  /*0e80*/  @P3 BRA `(.L_x_33) ;  /* 0x0000000000243947 */ /* 0x000fea0003800000 */
[----:B--23--:R-:W2:Y:S01]  /*0e90*/  LDS R3, [UR8+0x8] ;  /* 0x00000808ff037984 */ /* 0x00cea20008000800 */
[----:B------:R-:W-:-:S05]  /*0ea0*/  IMAD.MOV.U32 R4, RZ, RZ, 0x6000 ;  /* 0x00006000ff047424 */ /* 0x000fca00078e00ff */
[----:B--2---:R-:W-:-:S04]  /*0eb0*/  LOP3.LUT R3, R3, 0x6000, R4, 0xd8, !PT ;  /* 0x0000600003037812 */ /* 0x004fc800078ed804 */
[----:B------:R-:W-:-:S05]  /*0ec0*/  LOP3.LUT R3, R3, 0x400000, RZ, 0xb8, !PT ;  /* 0x0040000003037812 */ /* 0x000fca00078eb8ff */
[----:B------:R2:W-:Y:S02]  /*0ed0*/  STS [UR8+0x8], R3 ;  /* 0x00000803ff007988 */ /* 0x0005e40008000808 */
.L_x_32:
[----:B------:R-:W-:Y:S05]  /*0ee0*/  BSYNC.RELIABLE B1 ;  /* 0x0000000000017941 */ /* 0x000fea0003800100 */
.L_x_29:
[----:B--2345:R-:W2:Y:S02]  /*0ef0*/  @!P3 LDS R3, [UR8+0x8] ;  /* 0x00000808ff03b984 */ /* 0x03cea40008000800 */
[----:B--2---:R-:W-:-:S05]  /*0f00*/  @!P3 LOP3.LUT R3, R3, 0x8000, RZ, 0xb8, !PT ;  /* 0x000080000303b812 */ /* 0x004fca00078eb8ff */
[----:B------:R4:W-:Y:S02]  /*0f10*/  @!P3 STS [UR8+0x8], R3 ;  /* 0x00000803ff00b988 */ /* 0x0009e40008000808 */
.L_x_33:
[----:B------:R-:W-:Y:S05]  /*0f20*/  BSYNC.RECONVERGENT B2 ;  /* 0x0000000000027941 */ /* 0x000fea0003800200 */
.L_x_28:
[----:B------:R-:W-:Y:S05]  /*0f30*/  WARPSYNC.ALL ;  /* 0x0000000000007948 */ /* 0x000fea0003800000 */
[----:B------:R-:W-:Y:S01]  /*0f40*/  NOP ;  /* 0x0000000000007918 */ /* 0x000fe20000000000 */
[----:B------:R-:W-:-:S04]  /*0f50*/  UIADD3 UR5, UPT, UPT, UR4, 0x80, URZ ;  /* 0x0000008004057890 */ /* 0x000fc8000fffe0ff */
[----:B------:R-:W-:-:S04]  /*0f60*/  UIADD3 UR20, UP0, UPT, UR5, UR10, URZ ;  /* 0x0000000a05147290 */ /* 0x000fc8000ff1e0ff */
[----:B------:R-:W-:Y:S01]  /*0f70*/  ULEA.HI.X.SX32 UR21, UR5, UR11, 0x1, UP0 ;  /* 0x0000000b05157291 */ /* 0x000fe200080f0eff */
[----:B------:R-:W-:Y:S11]  /*0f80*/  @P0 BRA `(.L_x_34) ;  /* 0x0000000000300947 */ /* 0x000ff60003800000 */
        /* <DEDUP_REMOVED lines=12> */
.L_x_34:
[----:B------:R-:W-:Y:S05]  /*1050*/  @P0 BRA `(.L_x_35) ;  /* 0x00000000000c0947 */ /* 0x000fea0003800000 */
[----:B------:R0:W-:Y:S01]  /*1060*/  UTMACMDFLUSH ;  /* 0x00000000000079b7 */ /* 0x0001e20000000000 */
[----:B------:R-:W-:Y:S05]  /*1070*/  @P0 BRA `(.L_x_35) ;  /* 0x0000000000040947 */ /* 0x000fea0003800000 */
[----:B------:R-:W-:-:S04]  /*1080*/  DEPBAR.LE SB0, 0x0 ;  /* 0x000080000000791a */ /* 0x000fc80000000000 */
.L_x_35:
        /* <DEDUP_REMOVED lines=8> */
[----:B---345:R-:W3:Y:S01]  /*1110*/  LDS R3, [UR8+0x8] ;  /* 0x00000808ff037984 */ /* 0x038ee20008000800 */
[----:B------:R-:W4:Y:S01]  /*1120*/  LDC.64 R8, c[0x0][0x390] ;  /* 0x0000e400ff087b82 */ /* 0x000f220000000a00 */
[----:B------:R-:W-:Y:S02]  /*1130*/  IMAD.MOV.U32 R4, RZ, RZ, 0x70 ;  /* 0x00000070ff047424 */ /* 0x000fe400078e00ff */
[----:B----4-:R4:W-:Y:S03]  /*1140*/  STS.64 [UR8], R8 ;  /* 0x00000008ff007988 */ /* 0x0109e60008000a08 */
[----:B---3--:R-:W-:-:S05]  /*1150*/  LOP3.LUT R3, R3, 0x10, R4, 0xd8, !PT ;  /* 0x0000001003037812 */ /* 0x008fca00078ed804 */
[----:B------:R4:W-:Y:S02]  /*1160*/  STS [UR8+0x8], R3 ;  /* 0x00000803ff007988 */ /* 0x0009e40008000808 */
.L_x_37:
[----:B-----5:R-:W-:Y:S05]  /*1170*/  BSYNC.RECONVERGENT B2 ;  /* 0x0000000000027941 */ /* 0x020fea0003800200 */
.L_x_36:
[----:B------:R-:W-:Y:S04]  /*1180*/  BSSY.RECONVERGENT B3, `(.L_x_38) ;  /* 0x0000011000037945 */ /* 0x000fe80003800200 */
[----:B------:R-:W-:Y:S04]  /*1190*/  BSSY.RELIABLE B2, `(.L_x_39) ;  /* 0x000000e000027945 */ /* 0x000fe80003800100 */
[----:B------:R-:W-:Y:S05]  /*11a0*/  @P3 BRA `(.L_x_40) ;  /* 0x0000000000243947 */ /* 0x000fea0003800000 */
[----:B---34-:R-:W3:Y:S01]  /*11b0*/  LDS R3, [UR8+0x34] ;  /* 0x00003408ff037984 */ /* 0x018ee20008000800 */
[----:B------:R-:W-:-:S05]  /*11c0*/  IMAD.MOV.U32 R4, RZ, RZ, 0x3f000000 ;  /* 0x3f000000ff047424 */ /* 0x000fca00078e00ff */
[----:B---3--:R-:W-:-:S05]  /*11d0*/  LOP3.LUT R3, R3, 0xff000000, R4, 0xb8, !PT ;  /* 0xff00000003037812 */ /* 0x008fca00078eb804 */
[----:B------:R3:W-:Y:S01]  /*11e0*/  STS [UR8+0x34], R3 ;  /* 0x00003403ff007988 */ /* 0x0007e20008000808 */
[----:B------:R-:W-:Y:S05]  /*11f0*/  @P3 BRA `(.L_x_41) ;  /* 0x00000000001c3947 */ /* 0x000fea0003800000 */
[----:B---3--:R-:W3:Y:S01]  /*1200*/  LDS R3, [UR8+0x38] ;  /* 0x00003808ff037984 */ /* 0x008ee20008000800 */
[----:B------:R-:W-:-:S05]  /*1210*/  IMAD.MOV.U32 R4, RZ, RZ, 0x3f ;  /* 0x0000003fff047424 */ /* 0x000fca00078e00ff */
[----:B---3--:R-:W-:-:S05]  /*1220*/  LOP3.LUT R3, R3, 0xff, R4, 0xb8, !PT ;  /* 0x000000ff03037812 */ /* 0x008fca00078eb804 */
[----:B------:R5:W-:Y:S02]  /*1230*/  STS [UR8+0x38], R3 ;  /* 0x00003803ff007988 */ /* 0x000be40008000808 */
.L_x_40:
[----:B------:R-:W-:Y:S05]  /*1240*/  @P3 BREAK.RELIABLE B2 ;  /* 0x0000000000023942 */ /* 0x000fea0003800100 */
[----:B------:R-:W-:Y:S05]  /*1250*/  @P3 BRA `(.L_x_42) ;  /* 0x00000000000c3947 */ /* 0x000fea0003800000 */
[----:B------:R2:W-:Y:S02]  /*1260*/  STS [UR8+0x20], R6 ;  /* 0x00002006ff007988 */ /* 0x0005e40008000808 */
.L_x_41:
[----:B------:R-:W-:Y:S05]  /*1270*/  BSYNC.RELIABLE B2 ;  /* 0x0000000000027941 */ /* 0x000fea0003800100 */
.L_x_39:
[----:B------:R2:W-:Y:S02]  /*1280*/  @!P3 STS [UR8+0x24], R2 ;  /* 0x00002402ff00b988 */ /* 0x0005e40008000808 */
.L_x_42:
[----:B------:R-:W-:Y:S05]  /*1290*/  BSYNC.RECONVERGENT B3 ;  /* 0x0000000000037941 */ /* 0x000fea0003800200 */
.L_x_38:
[----:B------:R-:W-:Y:S05]  /*12a0*/  WARPSYNC.ALL ;  /* 0x0000000000007948 */ /* 0x000fea0003800000 */
[----:B------:R-:W-:Y:S01]  /*12b0*/  NOP ;  /* 0x0000000000007918 */ /* 0x000fe20000000000 */
[----:B------:R-:W-:Y:S04]  /*12c0*/  BSSY.RECONVERGENT B3, `(.L_x_43) ;  /* 0x000000e000037945 */ /* 0x000fe80003800200 */
[----:B------:R-:W-:Y:S05]  /*12d0*/  @P3 BRA `(.L_x_44) ;  /* 0x0000000000303947 */ /* 0x000fea0003800000 */
[----:B---345:R-:W3:Y:S01]  /*12e0*/  LDS R3, [UR8+0x34] ;  /* 0x00003408ff037984 */ /* 0x038ee20008000800 */
[----:B------:R-:W4:Y:S03]  /*12f0*/  LDC.64 R4, c[0x0][0x3b8] ;  /* 0x0000ee00ff047b82 */ /* 0x000f260000000a00 */
[----:B--2---:R-:W2:Y:S01]  /*1300*/  LDS R2, [UR8+0x1c] ;  /* 0x00001c08ff027984 */ /* 0x004ea20008000800 */
[C---:B----4-:R-:W-:Y:S01]  /*1310*/  SHF.L.U64.HI R5, R4.reuse, 0x1, R5 ;  /* 0x0000000104057819 */ /* 0x050fe20000010205 */
[----:B------:R-:W-:-:S03]  /*1320*/  IMAD.SHL.U32 R4, R4, 0x2, RZ ;  /* 0x0000000204047824 */ /* 0x000fc600078e00ff */
[--C-:B------:R-:W-:Y:S02]  /*1330*/  SHF.R.U32.HI R7, RZ, 0x4, R5.reuse ;  /* 0x00000004ff077819 */ /* 0x100fe40000011605 */
[----:B------:R-:W-:-:S05]  /*1340*/  SHF.R.U64 R4, R4, 0x4, R5 ;  /* 0x0000000404047819 */ /* 0x000fca0000001205 */
[----:B------:R4:W-:Y:S01]  /*1350*/  STS [UR8+0xc], R4 ;  /* 0x00000c04ff007988 */ /* 0x0009e20008000808 */
[----:B---3--:R-:W-:Y:S02]  /*1360*/  LOP3.LUT R3, R3, 0x7, RZ, 0xb8, !PT ;  /* 0x0000000703037812 */ /* 0x008fe400078eb8ff */
[----:B--2---:R-:W-:-:S03]  /*1370*/  LOP3.LUT R2, R2, 0xf, R7, 0xb8, !PT ;  /* 0x0000000f02027812 */ /* 0x004fc600078eb807 */
[----:B------:R4:W-:Y:S04]  /*1380*/  STS [UR8+0x34], R3 ;  /* 0x00003403ff007988 */ /* 0x0009e80008000808 */
[----:B------:R4:W-:Y:S02]  /*1390*/  STS [UR8+0x1c], R2 ;  /* 0x00001c02ff007988 */ /* 0x0009e40008000808 */
.L_x_44:
[----:B------:R-:W-:Y:S05]  /*13a0*/  BSYNC.RECONVERGENT B3 ;  /* 0x0000000000037941 */ /* 0x000fea0003800200 */
.L_x_43:
[----:B------:R-:W-:Y:S04]  /*13b0*/  BSSY.RECONVERGENT B4, `(.L_x_45) ;  /* 0x000001a000047945 */ /* 0x000fe80003800200 */
[----:B------:R-:W-:Y:S04]  /*13c0*/  BSSY.RELIABLE B3, `(.L_x_46) ;  /* 0x0000015000037945 */ /* 0x000fe80003800100 */
[----:B------:R-:W-:Y:S05]  /*13d0*/  @P3 BRA `(.L_x_47) ;  /* 0x0000000000203947 */ /* 0x000fea0003800000 */
[----:B--2-4-:R-:W2:Y:S02]  /*13e0*/  LDS R2, [UR8+0x34] ;  /* 0x00003408ff027984 */ /* 0x014ea40008000800 */
[----:B--2---:R-:W-:-:S05]  /*13f0*/  LOP3.LUT R2, R2, 0x38, RZ, 0xb8, !PT ;  /* 0x0000003802027812 */ /* 0x004fca00078eb8ff */
[----:B------:R2:W-:Y:S01]  /*1400*/  STS [UR8+0x34], R2 ;  /* 0x00003402ff007988 */ /* 0x0005e20008000808 */
[----:B------:R-:W-:Y:S05]  /*1410*/  @P3 BRA `(.L_x_48) ;  /* 0x0000000000203947 */ /* 0x000fea0003800000 */
[----:B--2---:R-:W2:Y:S01]  /*1420*/  LDS R2, [UR8+0x8] ;  /* 0x00000808ff027984 */ /* 0x004ea20008000800 */
[----:B---3-5:R-:W-:-:S05]  /*1430*/  IMAD.MOV.U32 R3, RZ, RZ, 0x780 ;  /* 0x00000780ff037424 */ /* 0x028fca00078e00ff */
[----:B--2---:R-:W-:-:S05]  /*1440*/  LOP3.LUT R2, R2, 0x500, R3, 0xd8, !PT ;  /* 0x0000050002027812 */ /* 0x004fca00078ed803 */
[----:B------:R2:W-:Y:S02]  /*1450*/  STS [UR8+0x8], R2 ;  /* 0x00000802ff007988 */ /* 0x0005e40008000808 */
.L_x_47:
[----:B------:R-:W-:Y:S05]  /*1460*/  @P3 BRA `(.L_x_49) ;  /* 0x0000000000283947 */ /* 0x000fea0003800000 */
[----:B--2-4-:R-:W2:Y:S02]  /*1470*/  LDS R2, [UR8+0x8] ;  /* 0x00000808ff027984 */ /* 0x014ea40008000800 */
[----:B--2---:R-:W-:-:S05]  /*1480*/  LOP3.LUT R2, R2, 0x1800, RZ, 0xb8, !PT ;  /* 0x0000180002027812 */ /* 0x004fca00078eb8ff */
[----:B------:R4:W-:Y:S02]  /*1490*/  STS [UR8+0x8], R2 ;  /* 0x00000802ff007988 */ /* 0x0009e40008000808 */
.L_x_48:
[----:B------:R-:W-:Y:S05]  /*14a0*/  @P3 BREAK.RELIABLE B3 ;  /* 0x0000000000033942 */ /* 0x000fea0003800100 */
[----:B------:R-:W-:Y:S05]  /*14b0*/  @P3 BRA `(.L_x_50) ;  /* 0x0000000000243947 */ /* 0x000fea0003800000 */
[----:B--2-4-:R-:W2:Y:S01]  /*14c0*/  LDS R2, [UR8+0x8] ;  /* 0x00000808ff027984 */ /* 0x014ea20008000800 */
[----:B---3-5:R-:W-:-:S05]  /*14d0*/  IMAD.MOV.U32 R3, RZ, RZ, 0x6000 ;  /* 0x00006000ff037424 */ /* 0x028fca00078e00ff */
[----:B--2---:R-:W-:-:S04]  /*14e0*/  LOP3.LUT R2, R2, 0x6000, R3, 0xd8, !PT ;  /* 0x0000600002027812 */ /* 0x004fc800078ed803 */
[----:B------:R-:W-:-:S05]  /*14f0*/  LOP3.LUT R2, R2, 0x400000, RZ, 0xb8, !PT ;  /* 0x0040000002027812 */ /* 0x000fca00078eb8ff */
[----:B------:R2:W-:Y:S02]  /*1500*/  STS [UR8+0x8], R2 ;  /* 0x00000802ff007988 */ /* 0x0005e40008000808 */
.L_x_49:
[----:B------:R-:W-:Y:S05]  /*1510*/  BSYNC.RELIABLE B3 ;  /* 0x0000000000037941 */ /* 0x000fea0003800100 */
.L_x_46:
[----:B--2-4-:R-:W2:Y:S02]  /*1520*/  @!P3 LDS R2, [UR8+0x8] ;  /* 0x00000808ff02b984 */ /* 0x014ea40008000800 */
[----:B--2---:R-:W-:-:S05]  /*1530*/  @!P3 LOP3.LUT R2, R2, 0x8000, RZ, 0xb8, !PT ;  /* 0x000080000202b812 */ /* 0x004fca00078eb8ff */
[----:B------:R2:W-:Y:S02]  /*1540*/  @!P3 STS [UR8+0x8], R2 ;  /* 0x00000802ff00b988 */ /* 0x0005e40008000808 */
.L_x_50:
[----:B------:R-:W-:Y:S05]  /*1550*/  BSYNC.RECONVERGENT B4 ;  /* 0x0000000000047941 */ /* 0x000fea0003800200 */
.L_x_45:
[----:B------:R-:W-:Y:S05]  /*1560*/  WARPSYNC.ALL ;  /* 0x0000000000007948 */ /* 0x000fea0003800000 */
[----:B------:R-:W-:Y:S01]  /*1570*/  NOP ;  /* 0x0000000000007918 */ /* 0x000fe20000000000 */
[----:B------:R-:W-:-:S04]  /*1580*/  UIADD3 UR4, UPT, UPT, UR4, 0x100, URZ ;  /* 0x0000010004047890 */ /* 0x000fc8000fffe0ff */
[----:B------:R-:W-:-:S04]  /*1590*/  UIADD3 UR10, UP0, UPT, UR4, UR10, URZ ;  /* 0x0000000a040a7290 */ /* 0x000fc8000ff1e0ff */
[----:B------:R-:W-:Y:S01]  /*15a0*/  ULEA.HI.X.SX32 UR11, UR4, UR11, 0x1, UP0 ;  /* 0x0000000b040b7291 */ /* 0x000fe200080f0eff */
[----:B------:R-:W-:Y:S11]  /*15b0*/  @P0 BRA `(.L_x_51) ;  /* 0x0000000000300947 */ /* 0x000ff60003800000 */
[----:B--2-4-:R-:W2:Y:S01]  /*15c0*/  S2R R2, SR_LANEID ;  /* 0x0000000000027919 */ /* 0x014ea20000000000 */
[----:B------:R-:W-:Y:S05]  /*15d0*/  WARPSYNC.ALL ;  /* 0x0000000000007948 */ /* 0x000fea0003800000 */
[----:B------:R-:W-:Y:S01]  /*15e0*/  NOP ;  /* 0x0000000000007918 */ /* 0x000fe20000000000 */
[----:B--2---:R-:W-:-:S05]  /*15f0*/  IMAD.SHL.U32 R4, R2, 0x4, RZ ;  /* 0x0000000402047824 */ /* 0x004fca00078e00ff */
[----:B------:R-:W2:Y:S01]  /*1600*/  LDS R5, [R4+UR8] ;  /* 0x0000000804057984 */ /* 0x000ea20008000800 */
[----:B------:R-:W-:-:S05]  /*1610*/  IADD3 R2, P1, PT, R4, UR10, RZ ;  /* 0x0000000a04027c10 */ /* 0x000fca000ff3e0ff */
[----:B---3-5:R-:W-:-:S05]  /*1620*/  IMAD.X R3, RZ, RZ, UR11, P1 ;  /* 0x0000000bff037e24 */ /* 0x028fca00088e06ff */
[----:B--2---:R2:W3:Y:S01]  /*1630*/  ATOMG.E.EXCH.STRONG.GPU PT, RZ, [R2], R5 ;  /* 0x0000000502ff73a8 */ /* 0x0044e200041ee100 */
[----:B------:R-:W-:-:S04]  /*1640*/  DEPBAR {5,4,3,2,1,0} ;  /* 0x0000003f0000791a */ /* 0x000fc80000000000 */
[----:B------:R-:W4:Y:S02]  /*1650*/  CCTL.E.C.LDCU.IV.DEEP [UR10] ;  /* 0x000000000a007540 */ /* 0x000f240009c08000 */
[----:B----4-:R2:W-:Y:S01]  /*1660*/  UTMACCTL.IV [UR10] ;  /* 0x000000000a0079b9 */ /* 0x0105e20008000000 */
[----:B------:R-:W-:Y:S01]  /*1670*/  NOP ;  /* 0x0000000000007918 */ /* 0x000fe20000000000 */
.L_x_51:
[----:B------:R-:W-:Y:S05]  /*1680*/  @P0 BRA `(.L_x_52) ;  /* 0x00000000000c0947 */ /* 0x000fea0003800000 */
[----:B------:R0:W-:Y:S01]  /*1690*/  UTMACMDFLUSH ;  /* 0x00000000000079b7 */ /* 0x0001e20000000000 */
[----:B------:R-:W-:Y:S05]  /*16a0*/  @P0 BRA `(.L_x_52) ;  /* 0x0000000000040947 */ /* 0x000fea0003800000 */
[----:B------:R-:W-:-:S04]  /*16b0*/  DEPBAR.LE SB0, 0x0 ;  /* 0x000080000000791a */ /* 0x000fc80000000000 */
.L_x_52:
[----:B------:R-:W-:Y:S05]  /*16c0*/  WARPSYNC.ALL ;  /* 0x0000000000007948 */ /* 0x000fea0003800000 */
[----:B------:R-:W-:Y:S01]  /*16d0*/  NOP ;  /* 0x0000000000007918 */ /* 0x000fe20000000000 */
[----:B---3--:R-:W-:Y:S01]  /*16e0*/  BAR.SYNC.DEFER_BLOCKING 0x0 ;  /* 0x0000000000007b1d */ /* 0x008fe20000010000 */
[----:B--2-4-:R-:W-:Y:S01]  /*16f0*/  SHF.R.U32.HI R2, RZ, 0x5, R0 ;  /* 0x00000005ff027819 */ /* 0x014fe20000011600 */
[----:B------:R-:W-:-:S03]  /*1700*/  USHF.L.U32 UR12, UR12, 0x7, URZ ;  /* 0x000000070c0c7899 */ /* 0x000fc600080006ff */
[----:B------:R-:W-:Y:S01]  /*1710*/  R2UR UR9, R2 ;  /* 0x00000000020972ca */ /* 0x000fe200000e0000 */
[----:B------:R-:W-:Y:S01]  /*1720*/  VOTEU.ALL UP0, P3 ;  /* 0x0000000000ff7886 */ /* 0x000fe20001800000 */
[----:B------:R-:W-:Y:S01]  /*1730*/  UMOV UR4, 0x1 ;  /* 0x0000000100047882 */ /* 0x000fe20000000000 */
[----:B------:R-:W-:Y:S01]  /*1740*/  VOTEU.ALL UP1, P3 ;  /* 0x0000000000ff7886 */ /* 0x000fe20001820000 */
[----:B------:R-:W-:Y:S02]  /*1750*/  BSSY.RECONVERGENT B4, `(.L_x_53) ;  /* 0x0000018000047945 */ /* 0x000fe40003800200 */
[----:B------:R-:W-:-:S04]  /*1760*/  @!UP0 UIADD3 UR6, UPT, UPT, -UR4, 0x100000, URZ ;  /* 0x0010000004068890 */ /* 0x000fc8000fffe1ff */
[----:B------:R-:W-:Y:S02]  /*1770*/  @!UP0 USHF.L.U32 UR7, UR6, 0xb, URZ ;  /* 0x0000000b06078899 */ /* 0x000fe400080006ff */
[----:B------:R-:W-:Y:S02]  /*1780*/  @!UP0 USHF.L.U32 UR6, UR6, 0x1, URZ ;  /* 0x0000000106068899 */ /* 0x000fe400080006ff */
[----:B------:R-:W-:-:S04]  /*1790*/  @!UP0 UIADD3 UR4, UPT, UPT, -UR4, 0x100000, URZ ;  /* 0x0010000004048890 */ /* 0x000fc8000fffe1ff */
[----:B------:R-:W-:Y:S02]  /*17a0*/  @!UP0 USHF.L.U32 UR5, UR4, 0xb, URZ ;  /* 0x0000000b04058899 */ /* 0x000fe400080006ff */
[----:B------:R-:W-:Y:S01]  /*17b0*/  @!UP0 USHF.L.U32 UR4, UR4, 0x1, URZ ;  /* 0x0000000104048899 */ /* 0x000fe200080006ff */
[----:B------:R-:W-:Y:S01]  /*17c0*/  VOTEU.ALL UP0, P3 ;  /* 0x0000000000ff7886 */ /* 0x000fe20001800000 */
[----:B------:R-:W2:Y:S04]  /*17d0*/  FENCE.VIEW.ASYNC.S ;  /* 0x00000000000073c6 */ /* 0x000ea80000000000 */
[----:B--2---:R2:W3:Y:S06]  /*17e0*/  @!UP0 SYNCS.EXCH.64 URZ, [UR8+0x12000], UR6 ;  /* 0x0120000608ff85b2 */ /* 0x0044ec0008000100 */
[----:B------:R2:W3:Y:S02]  /*17f0*/  @!UP1 SYNCS.EXCH.64 URZ, [UR8+0x12020], UR4 ;  /* 0x0120200408ff95b2 */ /* 0x0004e40008000100 */
[----:B---3--:R-:W-:Y:S06]  /*1800*/  BAR.SYNC.DEFER_BLOCKING 0x0 ;  /* 0x0000000000007b1d */ /* 0x008fec0000010000 */
[----:B------:R-:W-:Y:S05]  /*1810*/  @P3 BRA `(.L_x_54) ;  /* 0x00000000002c3947 */ /* 0x000fea0003800000 */
[----:B--2---:R-:W-:Y:S02]  /*1820*/  UMOV UR4, 0x1 ;  /* 0x0000000100047882 */ /* 0x004fe40000000000 */
[----:B------:R-:W-:-:S04]  /*1830*/  UIADD3 UR6, UPT, UPT, -UR4, 0x100000, URZ ;  /* 0x0010000004067890 */ /* 0x000fc8000fffe1ff */
[----:B------:R-:W-:Y:S02]  /*1840*/  USHF.L.U32 UR7, UR6, 0xb, URZ ;  /* 0x0000000b06077899 */ /* 0x000fe400080006ff */
[----:B------:R-:W-:Y:S02]  /*1850*/  USHF.L.U32 UR6, UR6, 0x1, URZ ;  /* 0x0000000106067899 */ /* 0x000fe400080006ff */
[----:B------:R-:W-:-:S04]  /*1860*/  UIADD3 UR4, UPT, UPT, -UR4, 0x100000, URZ ;  /* 0x0010000004047890 */ /* 0x000fc8000fffe1ff */
[----:B------:R-:W-:Y:S02]  /*1870*/  USHF.L.U32 UR5, UR4, 0xb, URZ ;  /* 0x0000000b04057899 */ /* 0x000fe400080006ff */
[----:B------:R-:W-:Y:S01]  /*1880*/  USHF.L.U32 UR4, UR4, 0x1, URZ ;  /* 0x0000000104047899 */ /* 0x000fe200080006ff */
[----:B------:R-:W2:Y:S03]  /*1890*/  FENCE.VIEW.ASYNC.S ;  /* 0x00000000000073c6 */ /* 0x000ea60000000000 */
[----:B--2---:R3:W4:Y:S08]  /*18a0*/  SYNCS.EXCH.64 URZ, [UR8+0x12008], UR6 ;  /* 0x0120080608ff75b2 */ /* 0x0047300008000100 */
[----:B------:R3:W2:Y:S02]  /*18b0*/  SYNCS.EXCH.64 URZ, [UR8+0x12028], UR4 ;  /* 0x0120280408ff75b2 */ /* 0x0006a40008000100 */
[----:B---3--:R-:W-:Y:S01]  /*18c0*/  NOP ;  /* 0x0000000000007918 */ /* 0x008fe20000000000 */
.L_x_54:
[----:B--2---:R-:W-:Y:S05]  /*18d0*/  BSYNC.RECONVERGENT B4 ;  /* 0x0000000000047941 */ /* 0x004fea0003800200 */
.L_x_53:
[----:B----4-:R-:W-:Y:S01]  /*18e0*/  BAR.SYNC.DEFER_BLOCKING 0x0 ;  /* 0x0000000000007b1d */ /* 0x010fe20000010000 */
[----:B------:R-:W-:Y:S01]  /*18f0*/  UIADD3 UR6, UPT, UPT, UR8, 0x12020, URZ ;  /* 0x0001202008067890 */ /* 0x000fe2000fffe0ff */
[----:B------:R-:W-:Y:S01]  /*1900*/  ISETP.GE.AND P0, PT, R12, 0x1, PT ;  /* 0x000000010c00780c */ /* 0x000fe20003f06270 */
[----:B------:R-:W-:-:S03]  /*1910*/  USHF.L.U32 UR7, UR13, 0x6, URZ ;  /* 0x000000060d077899 */ /* 0x000fc600080006ff */
[----:B------:R-:W-:Y:S04]  /*1920*/  BSSY.RECONVERGENT B4, `(.L_x_55) ;  /* 0x000000d000047945 */ /* 0x000fe80003800200 */
[----:B------:R-:W-:Y:S05]  /*1930*/  @P3 BRA `(.L_x_56) ;  /* 0x00000000002c3947 */ /* 0x000fea0003800000 */
[----:B------:R-:W-:Y:S02]  /*1940*/  UMOV UR4, 0x1 ;  /* 0x0000000100047882 */ /* 0x000fe40000000000 */
[----:B------:R-:W-:-:S04]  /*1950*/  UIADD3 UR14, UPT, UPT, -UR4, 0x100000, URZ ;  /* 0x00100000040e7890 */ /* 0x000fc8000fffe1ff */
[----:B------:R-:W-:Y:S02]  /*1960*/  USHF.L.U32 UR15, UR14, 0xb, URZ ;  /* 0x0000000b0e0f7899 */ /* 0x000fe400080006ff */
[----:B------:R-:W-:Y:S02]  /*1970*/  USHF.L.U32 UR14, UR14, 0x1, URZ ;  /* 0x000000010e0e7899 */ /* 0x000fe400080006ff */
[----:B------:R-:W-:-:S04]  /*1980*/  UIADD3 UR4, UPT, UPT, -UR4, 0x100000, URZ ;  /* 0x0010000004047890 */ /* 0x000fc8000fffe1ff */
[----:B------:R-:W-:Y:S02]  /*1990*/  USHF.L.U32 UR5, UR4, 0xb, URZ ;  /* 0x0000000b04057899 */ /* 0x000fe400080006ff */
[----:B------:R-:W-:Y:S01]  /*19a0*/  USHF.L.U32 UR4, UR4, 0x1, URZ ;  /* 0x0000000104047899 */ /* 0x000fe200080006ff */
[----:B------:R-:W2:Y:S03]  /*19b0*/  FENCE.VIEW.ASYNC.S ;  /* 0x00000000000073c6 */ /* 0x000ea60000000000 */
[----:B--2---:R2:W3:Y:S08]  /*19c0*/  SYNCS.EXCH.64 URZ, [UR8+0x12010], UR14 ;  /* 0x0120100e08ff75b2 */ /* 0x0044f00008000100 */
[----:B------:R2:W4:Y:S01]  /*19d0*/  SYNCS.EXCH.64 URZ, [UR8+0x12030], UR4 ;  /* 0x0120300408ff75b2 */ /* 0x0005220008000100 */
[----:B------:R-:W-:Y:S01]  /*19e0*/  NOP ;  /* 0x0000000000007918 */ /* 0x000fe20000000000 */
.L_x_56:
[----:B--2---:R-:W-:Y:S05]  /*19f0*/  BSYNC.RECONVERGENT B4 ;  /* 0x0000000000047941 */ /* 0x004fea0003800200 */
.L_x_55:
[----:B------:R-:W-:Y:S05]  /*1a00*/  @!P0 BRA `(.L_x_57) ;  /* 0x0000000800908947 */ /* 0x000fea0003800000 */
[----:B---34-:R-:W-:Y:S01]  /*1a10*/  BAR.SYNC.DEFER_BLOCKING 0x0 ;  /* 0x0000000000007b1d */ /* 0x018fe20000010000 */
[----:B------:R-:W-:Y:S01]  /*1a20*/  ELECT P1, URZ, PT ;  /* 0x0000000000ff782f */ /* 0x000fe20003820000 */
[----:B------:R-:W-:Y:S01]  /*1a30*/  @!P3 IMAD.MOV.U32 R2, RZ, RZ, 0x6000 ;  /* 0x00006000ff02b424 */ /* 0x000fe200078e00ff */
[----:B------:R-:W-:Y:S02]  /*1a40*/  UIADD3 UR16, UPT, UPT, UR8, 0xc000, URZ ;  /* 0x0000c00008107890 */ /* 0x000fe4000fffe0ff */
[----:B------:R-:W-:Y:S01]  /*1a50*/  ISETP.LT.U32.AND P1, PT, R68, 0x20, P1 ;  /* 0x000000204400780c */ /* 0x000fe20000f21070 */
[----:B------:R-:W-:Y:S01]  /*1a60*/  UMOV UR19, UR7 ;  /* 0x0000000700137c82 */ /* 0x000fe20008000000 */
[----:B------:R-:W-:Y:S01]  /*1a70*/  ELECT P0, URZ, PT ;  /* 0x0000000000ff782f */ /* 0x000fe20003800000 */
[----:B------:R-:W-:-:S03]  /*1a80*/  ULOP3.LUT UR4, UR9, 0x1, URZ, 0xc0, !UPT ;  /* 0x0000000109047892 */ /* 0x000fc6000f8ec0ff */
[----:B------:R-:W-:Y:S01]  /*1a90*/  ISETP.LT.U32.AND P0, PT, R68, 0x40, P0 ;  /* 0x000000404400780c */ /* 0x000fe20000701070 */
[----:B------:R-:W-:Y:S02]  /*1aa0*/  ULEA UR28, UR4, UR8, 0xd ;  /* 0x00000008041c7291 */ /* 0x000fe4000f8e68ff */
[----:B------:R-:W-:-:S04]  /*1ab0*/  ULEA UR30, UR4, UR12, 0x6 ;  /* 0x0000000c041e7291 */ /* 0x000fc8000f8e30ff */
[----:B------:R-:W-:Y:S01]  /*1ac0*/  VOTEU.ANY UP0, P1 ;  /* 0x0000000000ff7886 */ /* 0x000fe20000800100 */
[----:B------:R-:W-:-:S04]  /*1ad0*/  VOTEU.ANY UP2, P1 ;  /* 0x0000000000ff7886 */ /* 0x000fc80000840100 */
[----:B------:R-:W-:Y:S02]  /*1ae0*/  @UP0 UIADD3 UR17, UPT, UPT, UR8, 0x12000, URZ ;  /* 0x0001200008110890 */ /* 0x000fe4000fffe0ff */
[----:B------:R2:W-:Y:S01]  /*1af0*/  @!P3 SYNCS.ARRIVE.TRANS64 RZ, [UR8+0x12000], R2 ;  /* 0x01200002ffffb9a7 */ /* 0x0005e20008000008 */
[----:B------:R-:W-:Y:S01]  /*1b00*/  @UP0 UMOV UR18, URZ ;  /* 0x000000ff00120c82 */ /* 0x000fe20008000000 */
[----:B------:R-:W-:Y:S01]  /*1b10*/  BAR.SYNC.DEFER_BLOCKING 0x0 ;  /* 0x0000000000007b1d */ /* 0x000fe20000010000 */
[----:B------:R-:W-:-:S05]  /*1b20*/  UISETP.NE.U32.AND UP0, UPT, UR9, URZ, UPT ;  /* 0x000000ff0900728c */ /* 0x000fca000bf05070 */
[----:B------:R-:W-:Y:S01]  /*1b30*/  VOTEU.ANY UP1, P0 ;  /* 0x0000000000ff7886 */ /* 0x000fe20000020100 */
[----:B------:R-:W-:-:S04]  /*1b40*/  VOTEU.ANY UP3, P0 ;  /* 0x0000000000ff7886 */ /* 0x000fc80000060100 */
[----:B------:R-:W-:Y:S01]  /*1b50*/  @UP1 UIADD3 UR29, UPT, UPT, UR8, 0x12000, URZ ;  /* 0x00012000081d1890 */ /* 0x000fe2000fffe0ff */
[----:B------:R-:W-:Y:S01]  /*1b60*/  @UP1 UMOV UR31, URZ ;  /* 0x000000ff001f1c82 */ /* 0x000fe20008000000 */
[----:B------:R2:W-:Y:S01]  /*1b70*/  @UP2 UTMALDG.2D [UR16], [UR22] ;  /* 0x00000010160025b4 */ /* 0x0005e20008008000 */
[----:B------:R3:W-:Y:S06]  /*1b80*/  MEMBAR.ALL.CTA ;  /* 0x0000000000007992 */ /* 0x0007ec0000008000 */
[----:B---3--:R-:W3:Y:S02]  /*1b90*/  FENCE.VIEW.ASYNC.S ;  /* 0x00000000000073c6 */ /* 0x008ee40000000000 */
[----:B---3--:R-:W-:Y:S06]  /*1ba0*/  BAR.SYNC.DEFER_BLOCKING 0x0 ;  /* 0x0000000000007b1d */ /* 0x008fec0000010000 */
[----:B------:R2:W-:Y:S02]  /*1bb0*/  @UP3 UTMALDG.2D [UR28], [UR20] ;  /* 0x0000001c140035b4 */ /* 0x0005e40008008000 */
[----:B------:R-:W-:Y:S06]  /*1bc0*/  BAR.SYNC.DEFER_BLOCKING 0x0 ;  /* 0x0000000000007b1d */ /* 0x000fec0000010000 */
[----:B------:R-:W3:Y:S02]  /*1bd0*/  SYNCS.PHASECHK.TRANS64.TRYWAIT P0, [UR8+0x12000], RZ ;  /* 0x012000ffff0075a7 */ /* 0x000ee40008001108 */
[----:B--23--:R-:W-:Y:S05]  /*1be0*/  @!P0 BRA `(.L_x_58) ;  /* 0x0000001000448947 */ /* 0x00cfea0003800000 */
.L_x_74:
[----:B------:R-:W-:Y:S05]  /*1bf0*/  BRA.U UP0, `(.L_x_59) ;  /* 0x0000000100787547 */ /* 0x000fea000b800000 */
[----:B------:R-:W-:Y:S02]  /*1c00*/  USHF.R.U32.HI UR14, URZ, 0x4, UR16 ;  /* 0x00000004ff0e7899 */ /* 0x000fe40008011610 */
[----:B------:R-:W-:Y:S02]  /*1c10*/  USHF.R.U32.HI UR13, URZ, 0x4, UR8 ;  /* 0x00000004ff0d7899 */ /* 0x000fe40008011608 */
[----:B------:R-:W-:Y:S02]  /*1c20*/  USGXT.U32 UR14, UR14, 0xe ;  /* 0x0000000e0e0e789a */ /* 0x000fe40008000000 */
[----:B------:R-:W-:Y:S02]  /*1c30*/  USGXT.U32 UR13, UR13, 0xe ;  /* 0x0000000e0d0d789a */ /* 0x000fe40008000000 */
[----:B------:R-:W-:Y:S02]  /*1c40*/  UIADD3 UR30, UP0, UPT, UR14, 0x2, URZ ;  /* 0x000000020e1e7890 */ /* 0x000fe4000ff1e0ff */
[----:B------:R-:W-:Y:S01]  /*1c50*/  UIADD3 UR32, UP1, UPT, UR13, 0x2000080, URZ ;  /* 0x020000800d207890 */ /* 0x000fe2000ff3e0ff */
[----:B------:R-:W-:Y:S01]  /*1c60*/  UMOV UR4, URZ ;  /* 0x000000ff00047c82 */ /* 0x000fe20008000000 */
[----:B------:R-:W-:Y:S01]  /*1c70*/  UMOV UR5, URZ ;  /* 0x000000ff00057c82 */ /* 0x000fe20008000000 */
[----:B------:R-:W-:-:S02]  /*1c80*/  UIADD3.X UR31, UPT, UPT, UR4, 0x40004040, URZ, UP0, !UPT ;  /* 0x40004040041f7890 */ /* 0x000fc400087fe4ff */
[----:B------:R-:W-:Y:S02]  /*1c90*/  UIADD3.X UR33, UPT, UPT, UR5, 0x40004040, URZ, UP1, !UPT ;  /* 0x4000404005217890 */ /* 0x000fe40008ffe4ff */
[----:B------:R-:W-:Y:S02]  /*1ca0*/  ULOP3.LUT UR4, UR13, 0x2000000, URZ, 0xfc, !UPT ;  /* 0x020000000d047892 */ /* 0x000fe4000f8efcff */
[----:B------:R-:W-:Y:S02]  /*1cb0*/  UIADD3.64 UR16, UPT, UPT, UR30, 0x2, URZ ;  /* 0x000000021e107897 */ /* 0x000fe4000fffe0ff */
[----:B------:R-:W-:Y:S02]  /*1cc0*/  UIADD3.64 UR18, UPT, UPT, UR32, 0x80, URZ ;  /* 0x0000008020127897 */ /* 0x000fe4000fffe0ff */
[----:B------:R-:W-:Y:S02]  /*1cd0*/  UIADD3.64 UR26, UPT, UPT, UR30, 0x4, URZ ;  /* 0x000000041e1a7897 */ /* 0x000fe4000fffe0ff */
[----:B------:R-:W-:Y:S01]  /*1ce0*/  UIADD3.64 UR28, UPT, UPT, UR32, 0x100, URZ ;  /* 0x00000100201c7897 */ /* 0x000fe2000fffe0ff */
[----:B------:R-:W-:Y:S01]  /*1cf0*/  UMOV UR34, 0x0 ;  /* 0x0000000000227882 */ /* 0x000fe20000000000 */
[----:B------:R-:W-:Y:S01]  /*1d00*/  UMOV UR35, 0x4210490 ;  /* 0x0421049000237882 */ /* 0x000fe20000000000 */
[----:B------:R-:W-:Y:S01]  /*1d10*/  UMOV UR15, 0x40004040 ;  /* 0x40004040000f7882 */ /* 0x000fe20000000000 */
[----:B------:R-:W-:Y:S01]  /*1d20*/  UMOV UR5, 0x40004040 ;  /* 0x4000404000057882 */ /* 0x000fe20000000000 */
[----:B------:R-:W-:Y:S01]  /*1d30*/  UMOV UR36, 0x0 ;  /* 0x0000000000247882 */ /* 0x000fe20000000000 */
[----:B------:R-:W-:Y:S01]  /*1d40*/  UMOV UR37, 0x4210490 ;  /* 0x0421049000257882 */ /* 0x000fe20000000000 */
[----:B------:R-:W-:Y:S01]  /*1d50*/  UMOV UR38, 0x0 ;  /* 0x0000000000267882 */ /* 0x000fe20000000000 */
[----:B------:R-:W-:Y:S01]  /*1d60*/  UMOV UR39, 0x4210490 ;  /* 0x0421049000277882 */ /* 0x000fe20000000000 */
[----:B------:R2:W-:Y:S01]  /*1d70*/  UTCHMMA gdesc[UR14], gdesc[UR4], tmem[UR24], tmem[UR34], idesc[UR35], !UPT ;  /* 0x00ff22040e0075ea */ /* 0x0005e2000f800018 */
[----:B------:R-:W-:Y:S01]  /*1d80*/  UMOV UR40, 0x0 ;  /* 0x0000000000287882 */ /* 0x000fe20000000000 */
[----:B------:R-:W-:Y:S01]  /*1d90*/  UMOV UR41, 0x4210490 ;  /* 0x0421049000297882 */ /* 0x000fe20000000000 */
[----:B------:R2:W-:Y:S01]  /*1da0*/  UTCHMMA gdesc[UR30], gdesc[UR32], tmem[UR24], tmem[UR36], idesc[UR37], UPT ;  /* 0x00ff24201e0075ea */ /* 0x0005e2000b800018 */
[----:B------:R2:W-:Y:S01]  /*1db0*/  UTCHMMA gdesc[UR16], gdesc[UR18], tmem[UR24], tmem[UR38], idesc[UR39], UPT ;  /* 0x00ff2612100075ea */ /* 0x0005e2000b800018 */
[----:B------:R2:W-:Y:S01]  /*1dc0*/  UTCHMMA gdesc[UR26], gdesc[UR28], tmem[UR24], tmem[UR40], idesc[UR41], UPT ;  /* 0x00ff281c1a0075ea */ /* 0x0005e2000b800018 */
[----:B------:R-:W-:Y:S01]  /*1dd0*/  NOP ;  /* 0x0000000000007918 */ /* 0x000fe20000000000 */
.L_x_59:
[----:B------:R-:W-:Y:S01]  /*1de0*/  ELECT P0, URZ, PT ;  /* 0x0000000000ff782f */ /* 0x000fe20003800000 */
[----:B--2---:R-:W-:Y:S01]  /*1df0*/  UMOV UR4, UR6 ;  /* 0x0000000600047c82 */ /* 0x004fe20008000000 */
[----:B------:R-:W-:Y:S02]  /*1e00*/  UMOV UR5, URZ ;  /* 0x000000ff00057c82 */ /* 0x000fe40008000000 */
[----:B------:R-:W-:-:S13]  /*1e10*/  ISETP.LT.U32.AND P0, PT, R68, 0x20, P0 ;  /* 0x000000204400780c */ /* 0x000fda0000701070 */
[----:B------:R-:W-:Y:S01]  /*1e20*/  VOTEU.ANY UP0, P0 ;  /* 0x0000000000ff7886 */ /* 0x000fe20000000100 */
[----:B------:R-:W-:Y:S01]  /*1e30*/  VOTEU.ANY UP1, P0 ;  /* 0x0000000000ff7886 */ /* 0x000fe20000020100 */
[----:B------:R-:W-:-:S03]  /*1e40*/  ISETP.GE.U32.AND P0, PT, R12, 0x41, PT ;  /* 0x000000410c00780c */ /* 0x000fc60003f06070 */
[----:B------:R-:W-:Y:S02]  /*1e50*/  @UP0 UMOV UR4, UR4 ;  /* 0x0000000400040c82 */ /* 0x000fe40008000000 */
[----:B------:R2:W-:Y:S01]  /*1e60*/  @UP1 UTCBAR [UR4], URZ ;  /* 0x000000ff040013e9 */ /* 0x0005e200080000ff */
[----:B------:R-:W-:Y:S06]  /*1e70*/  BAR.SYNC.DEFER_BLOCKING 0x0 ;  /* 0x0000000000007b1d */ /* 0x000fec0000010000 */
[----:B------:R-:W3:Y:S02]  /*1e80*/  SYNCS.PHASECHK.TRANS64.TRYWAIT P1, [UR8+0x12020], RZ ;  /* 0x012020ffff0075a7 */ /* 0x000ee40008021108 */
[----:B--23--:R-:W-:Y:S05]  /*1e90*/  @!P1 BRA `(.L_x_60) ;  /* 0x0000000c00a49947 */ /* 0x00cfea0003800000 */
.L_x_75:
[----:B------:R-:W-:Y:S01]  /*1ea0*/  IMAD.MOV.U32 R2, RZ, RZ, RZ ;  /* 0x000000ffff027224 */ /* 0x000fe200078e00ff */
[----:B------:R-:W-:Y:S06]  /*1eb0*/  @!P0 BRA `(.L_x_57) ;  /* 0x0000000400648947 */ /* 0x000fec0003800000 */
[----:B------:R-:W2:Y:S01]  /*1ec0*/  LDCU UR25, c[0x0][0x3a0] ;  /* 0x00007400ff1977ac */ /* 0x000ea20008000800 */
[----:B------:R-:W-:Y:S01]  /*1ed0*/  UMOV UR13, 0x1 ;  /* 0x00000001000d7882 */ /* 0x000fe20000000000 */
[----:B------:R-:W-:-:S05]  /*1ee0*/  UMOV UR6, 0x40 ;  /* 0x0000004000067882 */ /* 0x000fca0000000000 */
.L_x_64:
[----:B------:R-:W-:Y:S01]  /*1ef0*/  BAR.SYNC.DEFER_BLOCKING 0x0 ;  /* 0x0000000000007b1d */ /* 0x000fe20000010000 */
[----:B------:R-:W-:Y:S01]  /*1f00*/  ULEA UR17, UR13, UR8, 0x3 ;  /* 0x000000080d117291 */ /* 0x000fe2000f8e18ff */
[----:B-----5:R-:W-:Y:S01]  /*1f10*/  @!P3 IMAD.MOV.U32 R3, RZ, RZ, 0x6000 ;  /* 0x00006000ff03b424 */ /* 0x020fe200078e00ff */
[----:B------:R-:W-:Y:S01]  /*1f20*/  ELECT P1, URZ, PT ;  /* 0x0000000000ff782f */ /* 0x000fe20003820000 */
[----:B------:R-:W-:-:S03]  /*1f30*/  ULEA UR4, UR13, UR8, 0xd ;  /* 0x000000080d047291 */ /* 0x000fc6000f8e68ff */
[----:B------:R-:W-:Y:S02]  /*1f40*/  ISETP.LT.U32.AND P1, PT, R68, 0x20, P1 ;  /* 0x000000204400780c */ /* 0x000fe40000f21070 */
[----:B------:R-:W-:Y:S01]  /*1f50*/  ELECT P0, URZ, PT ;  /* 0x0000000000ff782f */ /* 0x000fe20003800000 */
[----:B------:R-:W-:-:S03]  /*1f60*/  UIADD3 UR4, UPT, UPT, UR4, 0xc000, URZ ;  /* 0x0000c00004047890 */ /* 0x000fc6000fffe0ff */
[----:B------:R-:W-:Y:S01]  /*1f70*/  ISETP.LT.U32.AND P0, PT, R68, 0x40, P0 ;  /* 0x000000404400780c */ /* 0x000fe20000701070 */
[----:B------:R-:W-:Y:S02]  /*1f80*/  ULEA UR14, UR13, UR8, 0xe ;  /* 0x000000080d0e7291 */ /* 0x000fe4000f8e70ff */
[----:B------:R-:W-:Y:S01]  /*1f90*/  ULOP3.LUT UR15, UR9, 0x1, URZ, 0xc0, !UPT ;  /* 0x00000001090f7892 */ /* 0x000fe2000f8ec0ff */
[----:B------:R-:W-:-:S03]  /*1fa0*/  UMOV UR31, UR6 ;  /* 0x00000006001f7c82 */ /* 0x000fc60008000000 */
[----:B------:R-:W-:Y:S01]  /*1fb0*/  ULEA UR28, UR15, UR14, 0xd ;  /* 0x0000000e0f1c7291 */ /* 0x000fe2000f8e68ff */
[----:B------:R-:W-:Y:S01]  /*1fc0*/  VOTEU.ANY UP0, P1 ;  /* 0x0000000000ff7886 */ /* 0x000fe20000800100 */
[----:B------:R-:W-:Y:S01]  /*1fd0*/  ULEA UR30, UR15, UR12, 0x6 ;  /* 0x0000000c0f1e7291 */ /* 0x000fe2000f8e30ff */
[----:B------:R3:W-:Y:S03]  /*1fe0*/  @!P3 SYNCS.ARRIVE.TRANS64 RZ, [UR17+0x12000], R3 ;  /* 0x01200003ffffb9a7 */ /* 0x0007e60008000011 */
[----:B------:R-:W-:Y:S01]  /*1ff0*/  VOTEU.ANY UP1, P0 ;  /* 0x0000000000ff7886 */ /* 0x000fe20000020100 */
[----:B------:R-:W-:Y:S01]  /*2000*/  @UP0 UIADD3 UR5, UPT, UPT, UR17, 0x12000, URZ ;  /* 0x0001200011050890 */ /* 0x000fe2000fffe0ff */
[----:B------:R-:W-:Y:S01]  /*2010*/  VOTEU.ANY UP0, P1 ;  /* 0x0000000000ff7886 */ /* 0x000fe20000800100 */
[----:B------:R-:W-:Y:S02]  /*2020*/  BAR.SYNC.DEFER_BLOCKING 0x0 ;  /* 0x0000000000007b1d */ /* 0x000fe40000010000 */
[----:B------:R-:W-:Y:S01]  /*2030*/  @UP1 UIADD3 UR29, UPT, UPT, UR17, 0x12000, URZ ;  /* 0x00012000111d1890 */ /* 0x000fe2000fffe0ff */
[----:B---3--:R-:W-:-:S03]  /*2040*/  IMAD.U32 R3, R2, -0x80000000, RZ ;  /* 0x8000000002037824 */ /* 0x008fc600078e00ff */
[----:B------:R-:W-:Y:S01]  /*2050*/  VOTEU.ANY UP1, P0 ;  /* 0x0000000000ff7886 */ /* 0x000fe20000020100 */
[----:B------:R3:W-:Y:S01]  /*2060*/  @UP0 UTMALDG.2D [UR4], [UR22] ;  /* 0x00000004160005b4 */ /* 0x0007e20008008000 */
[----:B------:R-:W-:Y:S01]  /*2070*/  UISETP.NE.U32.AND UP0, UPT, UR9, URZ, UPT ;  /* 0x000000ff0900728c */ /* 0x000fe2000bf05070 */
[----:B------:R4:W-:Y:S06]  /*2080*/  MEMBAR.ALL.CTA ;  /* 0x0000000000007992 */ /* 0x0009ec0000008000 */
[----:B----4-:R-:W4:Y:S02]  /*2090*/  FENCE.VIEW.ASYNC.S ;  /* 0x00000000000073c6 */ /* 0x010f240000000000 */
[----:B----4-:R-:W-:Y:S06]  /*20a0*/  BAR.SYNC.DEFER_BLOCKING 0x0 ;  /* 0x0000000000007b1d */ /* 0x010fec0000010000 */
[----:B------:R3:W-:Y:S02]  /*20b0*/  @UP1 UTMALDG.2D [UR28], [UR20] ;  /* 0x0000001c140015b4 */ /* 0x0007e40008008000 */
[----:B------:R-:W-:Y:S06]  /*20c0*/  BAR.SYNC.DEFER_BLOCKING 0x0 ;  /* 0x0000000000007b1d */ /* 0x000fec0000010000 */
[----:B------:R-:W4:Y:S02]  /*20d0*/  SYNCS.PHASECHK.TRANS64.TRYWAIT P0, [UR17+0x12000], R3 ;  /* 0x01200003ff0075a7 */ /* 0x000f240008001111 */
[----:B---34-:R-:W-:Y:S05]  /*20e0*/  @!P0 BRA `(.L_x_61) ;  /* 0x0000000c001c8947 */ /* 0x018fea0003800000 */
.L_x_76:
        /* <DEDUP_REMOVED lines=11> */
[----:B------:R-:W-:Y:S02]  /*21a0*/  UIADD3 UR28, UP0, UPT, UR18, 0x2, URZ ;  /* 0x00000002121c7890 */ /* 0x000fe4000ff1e0ff */
[----:B------:R-:W-:Y:S02]  /*21b0*/  UIADD3 UR30, UP1, UPT, UR26, 0x80, URZ ;  /* 0x000000801a1e7890 */ /* 0x000fe4000ff3e0ff */
[----:B------:R-:W-:Y:S02]  /*21c0*/  UIADD3 UR32, UP2, UPT, UR18, 0x4, URZ ;  /* 0x0000000412207890 */ /* 0x000fe4000ff5e0ff */
[----:B------:R-:W-:Y:S02]  /*21d0*/  UIADD3 UR34, UP3, UPT, UR26, 0x100, URZ ;  /* 0x000001001a227890 */ /* 0x000fe4000ff7e0ff */
[----:B------:R-:W-:-:S02]  /*21e0*/  ULOP3.LUT UR4, UR15, 0x2000000, URZ, 0xfc, !UPT ;  /* 0x020000000f047892 */ /* 0x000fc4000f8efcff */
[----:B------:R-:W-:Y:S02]  /*21f0*/  UIADD3.X UR29, UPT, UPT, UR19, URZ, URZ, UP0, !UPT ;  /* 0x000000ff131d7290 */ /* 0x000fe400087fe4ff */
[----:B------:R-:W-:Y:S02]  /*2200*/  UIADD3.X UR31, UPT, UPT, UR27, URZ, URZ, UP1, !UPT ;  /* 0x000000ff1b1f7290 */ /* 0x000fe40008ffe4ff */
[----:B------:R-:W-:Y:S02]  /*2210*/  UIADD3.X UR33, UPT, UPT, UR19, URZ, URZ, UP2, !UPT ;  /* 0x000000ff13217290 */ /* 0x000fe400097fe4ff */
[----:B------:R-:W-:Y:S01]  /*2220*/  UIADD3.X UR35, UPT, UPT, UR27, URZ, URZ, UP3, !UPT ;  /* 0x000000ff1b237290 */ /* 0x000fe20009ffe4ff */
        /* <DEDUP_REMOVED lines=8> */
[----:B------:R3:W-:Y:S01]  /*22b0*/  UTCHMMA gdesc[UR14], gdesc[UR4], tmem[UR24], tmem[UR36], idesc[UR37], UPT ;  /* 0x00ff24040e0075ea */ /* 0x0007e2000b800018 */
[----:B------:R-:W-:Y:S01]  /*22c0*/  UMOV UR42, 0x0 ;  /* 0x00000000002a7882 */ /* 0x000fe20000000000 */
[----:B------:R-:W-:Y:S01]  /*22d0*/  UMOV UR43, 0x4210490 ;  /* 0x04210490002b7882 */ /* 0x000fe20000000000 */
[----:B------:R3:W-:Y:S01]  /*22e0*/  UTCHMMA gdesc[UR18], gdesc[UR26], tmem[UR24], tmem[UR38], idesc[UR39], UPT ;  /* 0x00ff261a120075ea */ /* 0x0007e2000b800018 */
[----:B------:R3:W-:Y:S01]  /*22f0*/  UTCHMMA gdesc[UR28], gdesc[UR30], tmem[UR24], tmem[UR40], idesc[UR41], UPT ;  /* 0x00ff281e1c0075ea */ /* 0x0007e2000b800018 */
[----:B------:R3:W-:Y:S01]  /*2300*/  UTCHMMA gdesc[UR32], gdesc[UR34], tmem[UR24], tmem[UR42], idesc[UR43], UPT ;  /* 0x00ff2a22200075ea */ /* 0x0007e2000b800018 */
[----:B------:R-:W-:Y:S01]  /*2310*/  NOP ;  /* 0x0000000000007918 */ /* 0x000fe20000000000 */
.L_x_62:
[----:B------:R-:W-:Y:S01]  /*2320*/  ELECT P0, URZ, PT ;  /* 0x0000000000ff782f */ /* 0x000fe20003800000 */
[----:B---3--:R-:W-:-:S03]  /*2330*/  UIADD3 UR4, UPT, UPT, UR17, 0x12020, URZ ;  /* 0x0001202011047890 */ /* 0x008fc6000fffe0ff */
[----:B------:R-:W-:Y:S01]  /*2340*/  ISETP.LT.U32.AND P0, PT, R68, 0x20, P0 ;  /* 0x000000204400780c */ /* 0x000fe20000701070 */
[----:B------:R-:W-:-:S12]  /*2350*/  UMOV UR5, URZ ;  /* 0x000000ff00057c82 */ /* 0x000fd80008000000 */
[----:B------:R-:W-:Y:S01]  /*2360*/  VOTEU.ANY UP0, P0 ;  /* 0x0000000000ff7886 */ /* 0x000fe20000000100 */
[----:B------:R-:W-:-:S04]  /*2370*/  VOTEU.ANY UP1, P0 ;  /* 0x0000000000ff7886 */ /* 0x000fc80000020100 */
[----:B------:R-:W-:Y:S02]  /*2380*/  @UP0 UMOV UR4, UR4 ;  /* 0x0000000400040c82 */ /* 0x000fe40008000000 */
[----:B------:R3:W-:Y:S01]  /*2390*/  @UP1 UTCBAR [UR4], URZ ;  /* 0x000000ff040013e9 */ /* 0x0007e200080000ff */
[----:B------:R-:W-:Y:S06]  /*23a0*/  BAR.SYNC.DEFER_BLOCKING 0x0 ;  /* 0x0000000000007b1d */ /* 0x000fec0000010000 */
[----:B------:R-:W4:Y:S02]  /*23b0*/  SYNCS.PHASECHK.TRANS64.TRYWAIT P0, [UR17+0x12020], R3 ;  /* 0x01202003ff0075a7 */ /* 0x000f240008001111 */
[----:B---34-:R-:W-:Y:S05]  /*23c0*/  @!P0 BRA `(.L_x_63) ;  /* 0x0000000800708947 */ /* 0x018fea0003800000 */
.L_x_77:
[----:B------:R-:W-:Y:S02]  /*23d0*/  UIADD3 UR13, UPT, UPT, UR13, 0x1, URZ ;  /* 0x000000010d0d7890 */ /* 0x000fe4000fffe0ff */
[----:B------:R-:W-:Y:S02]  /*23e0*/  UIADD3 UR6, UPT, UPT, UR6, 0x40, URZ ;  /* 0x0000004006067890 */ /* 0x000fe4000fffe0ff */
[----:B------:R-:W-:-:S04]  /*23f0*/  UISETP.NE.U32.AND UP0, UPT, UR13, 0x3, UPT ;  /* 0x000000030d00788c */ /* 0x000fc8000bf05070 */
[----:B------:R-:W-:Y:S02]  /*2400*/  USEL UR13, UR13, URZ, UP0 ;  /* 0x000000ff0d0d7287 */ /* 0x000fe40008000000 */
[----:B------:R-:W-:Y:S02]  /*2410*/  USEL UR4, URZ, 0x1, UP0 ;  /* 0x00000001ff047887 */ /* 0x000fe40008000000 */
[----:B--2---:R-:W-:-:S04]  /*2420*/  UISETP.GE.AND UP0, UPT, UR6, UR25, UPT ;  /* 0x000000190600728c */ /* 0x004fc8000bf06270 */
[----:B------:R-:W-:-:S05]  /*2430*/  LOP3.LUT R2, R2, UR4, RZ, 0x3c, !PT ;  /* 0x0000000402027c12 */ /* 0x000fca000f8e3cff */
[----:B------:R-:W-:Y:S05]  /*2440*/  BRA.U !UP0, `(.L_x_64) ;  /* 0xfffffff908a87547 */ /* 0x000fea000b83ffff */
.L_x_57:
[----:B---34-:R-:W-:Y:S06]  /*2450*/  BAR.SYNC.DEFER_BLOCKING 0x0 ;  /* 0x0000000000007b1d */ /* 0x018fec0000010000 */
[----:B------:R-:W-:Y:S04]  /*2460*/  BSSY.RECONVERGENT B4, `(.L_x_65) ;  /* 0x0000004000047945 */ /* 0x000fe80003800200 */
[----:B------:R-:W-:Y:S05]  /*2470*/  @P3 BRA `(.L_x_66) ;  /* 0x0000000000083947 */ /* 0x000fea0003800000 */
[----:B------:R-:W2:Y:S02]  /*2480*/  SYNCS.CCTL.IV [UR8+0x12000] ;  /* 0x01200000ff0079b1 */ /* 0x000ea40008000008 */
[----:B--2---:R-:W2:Y:S02]  /*2490*/  SYNCS.CCTL.IV [UR8+0x12020] ;  /* 0x01202000ff0079b1 */ /* 0x004ea40008000008 */
.L_x_66:
[----:B------:R-:W-:Y:S05]  /*24a0*/  BSYNC.RECONVERGENT B4 ;  /* 0x0000000000047941 */ /* 0x000fea0003800200 */
.L_x_65:
[----:B--2---:R-:W-:Y:S06]  /*24b0*/  BAR.SYNC.DEFER_BLOCKING 0x0 ;  /* 0x0000000000007b1d */ /* 0x004fec0000010000 */
[----:B------:R-:W-:Y:S04]  /*24c0*/  BSSY.RECONVERGENT B4, `(.L_x_67) ;  /* 0x0000004000047945 */ /* 0x000fe80003800200 */
[----:B------:R-:W-:Y:S05]  /*24d0*/  @P3 BRA `(.L_x_68) ;  /* 0x0000000000083947 */ /* 0x000fea0003800000 */
[----:B------:R-:W2:Y:S02]  /*24e0*/  SYNCS.CCTL.IV [UR8+0x12008] ;  /* 0x01200800ff0079b1 */ /* 0x000ea40008000008 */
[----:B--2---:R-:W2:Y:S02]  /*24f0*/  SYNCS.CCTL.IV [UR8+0x12028] ;  /* 0x01202800ff0079b1 */ /* 0x004ea40008000008 */
.L_x_68:
[----:B------:R-:W-:Y:S05]  /*2500*/  BSYNC.RECONVERGENT B4 ;  /* 0x0000000000047941 */ /* 0x000fea0003800200 */
.L_x_67:
[----:B--2---:R-:W-:Y:S06]  /*2510*/  BAR.SYNC.DEFER_BLOCKING 0x0 ;  /* 0x0000000000007b1d */ /* 0x004fec0000010000 */
[----:B------:R-:W-:Y:S04]  /*2520*/  BSSY.RECONVERGENT B4, `(.L_x_69) ;  /* 0x0000004000047945 */ /* 0x000fe80003800200 */
[----:B------:R-:W-:Y:S05]  /*2530*/  @P3 BRA `(.L_x_70) ;  /* 0x0000000000083947 */ /* 0x000fea0003800000 */
[----:B------:R-:W2:Y:S02]  /*2540*/  SYNCS.CCTL.IV [UR8+0x12010] ;  /* 0x01201000ff0079b1 */ /* 0x000ea40008000008 */
[----:B--2---:R-:W2:Y:S02]  /*2550*/  SYNCS.CCTL.IV [UR8+0x12030] ;  /* 0x01203000ff0079b1 */ /* 0x004ea40008000008 */
.L_x_70:
[----:B------:R-:W-:Y:S05]  /*2560*/  BSYNC.RECONVERGENT B4 ;  /* 0x0000000000047941 */ /* 0x000fea0003800200 */
.L_x_69:
[----:B------:R-:W-:Y:S01]  /*2570*/  USHF.L.U32 UR4, UR9, 0x15, URZ ;  /* 0x0000001509047899 */ /* 0x000fe200080006ff */
[C---:B------:R-:W-:Y:S01]  /*2580*/  IMAD.SHL.U32 R4, R0.reuse, 0x80, RZ ;  /* 0x0000008000047824 */ /* 0x040fe200078e00ff */
[----:B------:R-:W-:Y:S01]  /*2590*/  ELECT P0, URZ, PT ;  /* 0x0000000000ff782f */ /* 0x000fe20003800000 */
[C---:B------:R-:W-:Y:S01]  /*25a0*/  IMAD.SHL.U32 R2, R0.reuse, 0x40, RZ ;  /* 0x0000004000027824 */ /* 0x040fe200078e00ff */
[----:B------:R-:W-:Y:S01]  /*25b0*/  ULOP3.LUT UR4, UR4, 0x600000, URZ, 0xc0, !UPT ;  /* 0x0060000004047892 */ /* 0x000fe2000f8ec0ff */
[----:B-----5:R-:W-:Y:S01]  /*25c0*/  IMAD.SHL.U32 R3, R0, 0x10, RZ ;  /* 0x0000001000037824 */ /* 0x020fe200078e00ff */
[----:B------:R-:W-:Y:S01]  /*25d0*/  LOP3.LUT R5, R4, 0x780, RZ, 0xc0, !PT ;  /* 0x0000078004057812 */ /* 0x000fe200078ec0ff */
[----:B------:R-:W-:Y:S01]  /*25e0*/  IMAD.SHL.U32 R0, R0, 0x200, RZ ;  /* 0x0000020000007824 */ /* 0x000fe200078e00ff */
[----:B------:R-:W-:Y:S01]  /*25f0*/  LOP3.LUT R2, R2, 0x1800, RZ, 0xc0, !PT ;  /* 0x0000180002027812 */ /* 0x000fe200078ec0ff */
[----:B------:R-:W-:Y:S01]  /*2600*/  UIADD3 UR4, UPT, UPT, UR24, UR4, URZ ;  /* 0x0000000418047290 */ /* 0x000fe2000fffe0ff */
[----:B------:R-:W-:Y:S01]  /*2610*/  ISETP.LT.U32.AND P0, PT, R68, 0x40, P0 ;  /* 0x000000404400780c */ /* 0x000fe20000701070 */
[----:B------:R-:W-:Y:S01]  /*2620*/  ULOP3.LUT UR9, UR9, 0x1, URZ, 0xc0, !UPT ;  /* 0x0000000109097892 */ /* 0x000fe2000f8ec0ff */
[----:B------:R-:W-:Y:S01]  /*2630*/  LOP3.LUT R5, R5, 0x2000, R0, 0xf8, !PT ;  /* 0x0000200005057812 */ /* 0x000fe200078ef800 */
[----:B------:R-:W-:Y:S01]  /*2640*/  UMOV UR6, UR7 ;  /* 0x0000000700067c82 */ /* 0x000fe20008000000 */
[----:B------:R-:W-:Y:S01]  /*2650*/  LOP3.LUT R2, R2, 0x70, R3, 0xf8, !PT ;  /* 0x0000007002027812 */ /* 0x000fe200078ef803 */
[----:B------:R-:W-:-:S03]  /*2660*/  ULEA UR5, UR9, UR12, 0x6 ;  /* 0x0000000c09057291 */ /* 0x000fc6000f8e30ff */
[----:B------:R-:W-:Y:S02]  /*2670*/  LOP3.LUT R0, R5, R2, RZ, 0xfc, !PT ;  /* 0x0000000205007212 */ /* 0x000fe400078efcff */
[----:B------:R-:W-:Y:S01]  /*2680*/  LDTM.16dp32bit_t0_t15.x64 R4, tmem[UR4] ;  /* 0x00000004000479ee */ /* 0x000fe20008b00000 */
[----:B------:R-:W3:Y:S01]  /*2690*/  LDTM.16dp32bit_t16_t31.x64 R4, tmem[UR4+0x40] ;  /* 0x00004004000479ee */ /* 0x000ee20008b20000 */
[----:B------:R-:W-:Y:S01]  /*26a0*/  NOP ;  /* 0x0000000000007918 */ /* 0x000fe20000000000 */
[C---:B------:R-:W-:Y:S01]  /*26b0*/  LOP3.LUT R2, R0.reuse, 0x10, RZ, 0x3c, !PT ;  /* 0x0000001000027812 */ /* 0x040fe200078e3cff */
[----:B------:R-:W-:Y:S01]  /*26c0*/  ULEA UR4, UR9, UR8, 0xd ;  /* 0x0000000809047291 */ /* 0x000fe2000f8e68ff */
[----:B------:R-:W-:Y:S01]  /*26d0*/  LOP3.LUT R3, R0, 0x20, RZ, 0x3c, !PT ;  /* 0x0000002000037812 */ /* 0x000fe200078e3cff */
[----:B---3--:R-:W-:Y:S01]  /*26e0*/  VOTEU.ANY UP1, P0 ;  /* 0x0000000000ff7886 */ /* 0x008fe20000020100 */
[----:B------:R-:W-:Y:S01]  /*26f0*/  VOTEU.ANY UP0, P0 ;  /* 0x0000000000ff7886 */ /* 0x000fe20000000100 */
[----:B------:R-:W-:-:S02]  /*2700*/  F2FP.BF16.F32.PACK_AB R4, R5, R4 ;  /* 0x000000040504723e */ /* 0x000fc400000010ff */
[----:B------:R-:W-:Y:S02]  /*2710*/  F2FP.BF16.F32.PACK_AB R5, R7, R6 ;  /* 0x000000060705723e */ /* 0x000fe400000010ff */
[----:B------:R-:W-:Y:S02]  /*2720*/  F2FP.BF16.F32.PACK_AB R12, R13, R12 ;  /* 0x0000000c0d0c723e */ /* 0x000fe400000010ff */
[----:B------:R-:W-:Y:S02]  /*2730*/  F2FP.BF16.F32.PACK_AB R6, R9, R8 ;  /* 0x000000080906723e */ /* 0x000fe400000010ff */
[----:B------:R-:W-:Y:S02]  /*2740*/  F2FP.BF16.F32.PACK_AB R7, R11, R10 ;  /* 0x0000000a0b07723e */ /* 0x000fe400000010ff */
[----:B------:R-:W-:Y:S02]  /*2750*/  F2FP.BF16.F32.PACK_AB R13, R15, R14 ;  /* 0x0000000e0f0d723e */ /* 0x000fe400000010ff */
[----:B------:R-:W-:Y:S01]  /*2760*/  F2FP.BF16.F32.PACK_AB R20, R21, R20 ;  /* 0x000000141514723e */ /* 0x000fe200000010ff */
[----:B--2---:R2:W-:Y:S01]  /*2770*/  STS.128 [R0+UR8], R4 ;  /* 0x0000000400007988 */ /* 0x0045e20008000c08 */
[----:B------:R-:W-:-:S02]  /*2780*/  F2FP.BF16.F32.PACK_AB R14, R17, R16 ;  /* 0x00000010110e723e */ /* 0x000fc400000010ff */
[----:B------:R-:W-:Y:S02]  /*2790*/  F2FP.BF16.F32.PACK_AB R15, R19, R18 ;  /* 0x00000012130f723e */ /* 0x000fe400000010ff */
[----:B------:R-:W-:Y:S02]  /*27a0*/  F2FP.BF16.F32.PACK_AB R21, R23, R22 ;  /* 0x000000161715723e */ /* 0x000fe400000010ff */
[----:B------:R-:W-:Y:S01]  /*27b0*/  F2FP.BF16.F32.PACK_AB R28, R29, R28 ;  /* 0x0000001c1d1c723e */ /* 0x000fe200000010ff */
[----:B------:R2:W-:Y:S01]  /*27c0*/  STS.128 [R2+UR8], R12 ;  /* 0x0000000c02007988 */ /* 0x0005e20008000c08 */
[----:B------:R-:W-:Y:S02]  /*27d0*/  F2FP.BF16.F32.PACK_AB R22, R25, R24 ;  /* 0x000000181916723e */ /* 0x000fe400000010ff */
[----:B------:R-:W-:Y:S02]  /*27e0*/  F2FP.BF16.F32.PACK_AB R23, R27, R26 ;  /* 0x0000001a1b17723e */ /* 0x000fe400000010ff */
[----:B------:R-:W-:-:S02]  /*27f0*/  F2FP.BF16.F32.PACK_AB R29, R31, R30 ;  /* 0x0000001e1f1d723e */ /* 0x000fc400000010ff */
[----:B------:R-:W-:Y:S01]  /*2800*/  F2FP.BF16.F32.PACK_AB R36, R37, R36 ;  /* 0x000000242524723e */ /* 0x000fe200000010ff */
[----:B------:R2:W-:Y:S01]  /*2810*/  STS.128 [R3+UR8], R20 ;  /* 0x0000001403007988 */ /* 0x0005e20008000c08 */
[----:B------:R-:W-:Y:S02]  /*2820*/  F2FP.BF16.F32.PACK_AB R30, R33, R32 ;  /* 0x00000020211e723e */ /* 0x000fe400000010ff */
[----:B------:R-:W-:Y:S02]  /*2830*/  F2FP.BF16.F32.PACK_AB R31, R35, R34 ;  /* 0x00000022231f723e */ /* 0x000fe400000010ff */
[----:B------:R-:W-:Y:S02]  /*2840*/  F2FP.BF16.F32.PACK_AB R37, R39, R38 ;  /* 0x000000262725723e */ /* 0x000fe400000010ff */
[----:B------:R-:W-:Y:S02]  /*2850*/  F2FP.BF16.F32.PACK_AB R44, R45, R44 ;  /* 0x0000002c2d2c723e */ /* 0x000fe400000010ff */
[----:B------:R-:W-:-:S02]  /*2860*/  LOP3.LUT R8, R0, 0x30, RZ, 0x3c, !PT ;  /* 0x0000003000087812 */ /* 0x000fc400078e3cff */
[----:B------:R-:W-:Y:S02]  /*2870*/  F2FP.BF16.F32.PACK_AB R38, R41, R40 ;  /* 0x000000282926723e */ /* 0x000fe400000010ff */
[----:B------:R-:W-:Y:S01]  /*2880*/  F2FP.BF16.F32.PACK_AB R39, R43, R42 ;  /* 0x0000002a2b27723e */ /* 0x000fe200000010ff */
[----:B------:R2:W-:Y:S01]  /*2890*/  STS.128 [R8+UR8], R28 ;  /* 0x0000001c08007988 */ /* 0x0005e20008000c08 */
[----:B------:R-:W-:Y:S02]  /*28a0*/  F2FP.BF16.F32.PACK_AB R45, R47, R46 ;  /* 0x0000002e2f2d723e */ /* 0x000fe400000010ff */
[----:B------:R-:W-:Y:S02]  /*28b0*/  F2FP.BF16.F32.PACK_AB R52, R53, R52 ;  /* 0x000000343534723e */ /* 0x000fe400000010ff */
[----:B------:R-:W-:Y:S02]  /*28c0*/  LOP3.LUT R9, R0, 0x40, RZ, 0x3c, !PT ;  /* 0x0000004000097812 */ /* 0x000fe400078e3cff */
[----:B------:R-:W-:-:S02]  /*28d0*/  F2FP.BF16.F32.PACK_AB R46, R49, R48 ;  /* 0x00000030312e723e */ /* 0x000fc400000010ff */
[----:B------:R-:W-:Y:S01]  /*28e0*/  F2FP.BF16.F32.PACK_AB R47, R51, R50 ;  /* 0x00000032332f723e */ /* 0x000fe200000010ff */
[----:B------:R2:W-:Y:S01]  /*28f0*/  STS.128 [R9+UR8], R36 ;  /* 0x0000002409007988 */ /* 0x0005e20008000c08 */
[----:B------:R-:W-:Y:S02]  /*2900*/  F2FP.BF16.F32.PACK_AB R53, R55, R54 ;  /* 0x000000363735723e */ /* 0x000fe400000010ff */
[----:B------:R-:W-:Y:S02]  /*2910*/  F2FP.BF16.F32.PACK_AB R60, R61, R60 ;  /* 0x0000003c3d3c723e */ /* 0x000fe400000010ff */
[----:B------:R-:W-:Y:S02]  /*2920*/  LOP3.LUT R10, R0, 0x50, RZ, 0x3c, !PT ;  /* 0x00000050000a7812 */ /* 0x000fe400078e3cff */
[----:B------:R-:W-:Y:S02]  /*2930*/  F2FP.BF16.F32.PACK_AB R54, R57, R56 ;  /* 0x000000383936723e */ /* 0x000fe400000010ff */
[----:B------:R-:W-:Y:S01]  /*2940*/  F2FP.BF16.F32.PACK_AB R55, R59, R58 ;  /* 0x0000003a3b37723e */ /* 0x000fe200000010ff */
[----:B------:R2:W-:Y:S01]  /*2950*/  STS.128 [R10+UR8], R44 ;  /* 0x0000002c0a007988 */ /* 0x0005e20008000c08 */
[----:B------:R-:W-:-:S02]  /*2960*/  F2FP.BF16.F32.PACK_AB R61, R63, R62 ;  /* 0x0000003e3f3d723e */ /* 0x000fc400000010ff */
[C---:B------:R-:W-:Y:S02]  /*2970*/  LOP3.LUT R11, R0.reuse, 0x60, RZ, 0x3c, !PT ;  /* 0x00000060000b7812 */ /* 0x040fe400078e3cff */
[----:B------:R-:W-:Y:S02]  /*2980*/  F2FP.BF16.F32.PACK_AB R62, R65, R64 ;  /* 0x00000040413e723e */ /* 0x000fe400000010ff */
[----:B------:R-:W-:Y:S01]  /*2990*/  F2FP.BF16.F32.PACK_AB R63, R67, R66 ;  /* 0x00000042433f723e */ /* 0x000fe200000010ff */
[----:B------:R2:W-:Y:S01]  /*29a0*/  STS.128 [R11+UR8], R52 ;  /* 0x000000340b007988 */ /* 0x0005e20008000c08 */
[----:B------:R-:W-:-:S05]  /*29b0*/  LOP3.LUT R16, R0, 0x70, RZ, 0x3c, !PT ;  /* 0x0000007000107812 */ /* 0x000fca00078e3cff */
[----:B------:R2:W-:Y:S01]  /*29c0*/  STS.128 [R16+UR8], R60 ;  /* 0x0000003c10007988 */ /* 0x0005e20008000c08 */
[----:B------:R3:W-:Y:S06]  /*29d0*/  MEMBAR.ALL.CTA ;  /* 0x0000000000007992 */ /* 0x0007ec0000008000 */
[----:B---3--:R-:W3:Y:S02]  /*29e0*/  FENCE.VIEW.ASYNC.S ;  /* 0x00000000000073c6 */ /* 0x008ee40000000000 */
[----:B---3--:R-:W-:Y:S06]  /*29f0*/  BAR.SYNC.DEFER_BLOCKING 0x0 ;  /* 0x0000000000007b1d */ /* 0x008fec0000010000 */
[----:B------:R2:W-:Y:S01]  /*2a00*/  @UP1 UTMASTG.2D [UR4], [UR10] ;  /* 0x000000040a0013b5 */ /* 0x0005e20008008000 */
[----:B------:R0:W-:Y:S01]  /*2a10*/  UTMACMDFLUSH ;  /* 0x00000000000079b7 */ /* 0x0001e20000000000 */
[----:B------:R-:W-:-:S04]  /*2a20*/  DEPBAR.LE SB0, 0x0 ;  /* 0x000080000000791a */ /* 0x000fc80000000000 */
[----:B------:R-:W-:Y:S08]  /*2a30*/  BAR.SYNC.DEFER_BLOCKING 0x0 ;  /* 0x0000000000007b1d */ /* 0x000ff00000010000 */
[----:B------:R-:W-:Y:S06]  /*2a40*/  BAR.SYNC.DEFER_BLOCKING 0x0 ;  /* 0x0000000000007b1d */ /* 0x000fec0000010000 */
[----:B--2---:R-:W-:Y:S05]  /*2a50*/  @P2 BRA `(.L_x_71) ;  /* 0x0000000000a02947 */ /* 0x004fea0003800000 */
[----:B------:R-:W2:Y:S01]  /*2a60*/  S2UR UR5, SR_CgaCtaId ;  /* 0x00000000000579c3 */ /* 0x000ea20000008800 */
[----:B------:R-:W-:Y:S01]  /*2a70*/  NOP ;  /* 0x0000000000007918 */ /* 0x000fe20000000000 */
[----:B------:R-:W-:Y:S01]  /*2a80*/  UMOV UR4, 0x50 ;  /* 0x0000005000047882 */ /* 0x000fe20000000000 */
[----:B------:R-:W-:Y:S02]  /*2a90*/  IMAD.U32 R0, RZ, RZ, UR24 ;  /* 0x00000018ff007e24 */ /* 0x000fe4000f8e00ff */
[----:B------:R-:W-:Y:S02]  /*2aa0*/  IMAD.MOV.U32 R3, RZ, RZ, 0xf ;  /* 0x0000000fff037424 */ /* 0x000fe400078e00ff */
[----:B------:R-:W-:Y:S01]  /*2ab0*/  IMAD.MOV.U32 R7, RZ, RZ, 0x1 ;  /* 0x00000001ff077424 */ /* 0x000fe200078e00ff */
[----:B------:R-:W-:-:S04]  /*2ac0*/  LOP3.LUT R0, R0, 0xffff, RZ, 0xc0, !PT ;  /* 0x0000ffff00007812 */ /* 0x000fc800078ec0ff */
[----:B------:R-:W-:-:S05]  /*2ad0*/  SHF.R.U32.HI R0, RZ, 0x5, R0 ;  /* 0x00000005ff007819 */ /* 0x000fca0000011600 */
[----:B------:R-:W-:Y:S01]  /*2ae0*/  VIADD R2, R0, 0x10 ;  /* 0x0000001000027836 */ /* 0x000fe20000000000 */
[----:B------:R-:W-:Y:S01]  /*2af0*/  SHF.L.U32 R0, R3, R0, RZ ;  /* 0x0000000003007219 */ /* 0x000fe200000006ff */
[----:B--2---:R-:W-:-:S03]  /*2b00*/  ULEA UR6, UR5, UR4, 0x18 ;  /* 0x0000000405067291 */ /* 0x004fc6000f8ec0ff */
[----:B------:R-:W-:-:S04]  /*2b10*/  SHF.L.U32 R3, R7, R2, RZ ;  /* 0x0000000207037219 */ /* 0x000fc800000006ff */
[----:B------:R-:W-:Y:S02]  /*2b20*/  LOP3.LUT R0, R3, R0, RZ, 0xfc, !PT ;  /* 0x0000000003007212 */ /* 0x000fe400078efcff */
[----:B------:R-:W2:Y:S02]  /*2b30*/  LDS R5, [UR6] ;  /* 0x00000006ff057984 */ /* 0x000ea40008000800 */
[C---:B------:R-:W-:Y:S02]  /*2b40*/  LOP3.LUT R2, R0.reuse, 0xffff, RZ, 0xc0, !PT ;  /* 0x0000ffff00027812 */ /* 0x040fe400078ec0ff */
[----:B--2---:R-:W-:-:S04]  /*2b50*/  LOP3.LUT R3, R0, 0xffff, R5, 0x80, !PT ;  /* 0x0000ffff00037812 */ /* 0x004fc800078e8005 */
[----:B------:R-:W-:-:S13]  /*2b60*/  ISETP.NE.AND P0, PT, R3, R2, PT ;  /* 0x000000020300720c */ /* 0x000fda0003f05270 */
[----:B------:R-:W-:Y:S05]  /*2b70*/  @P0 BRA `(.L_x_72) ;  /* 0x0000000000500947 */ /* 0x000fea0003800000 */
[----:B------:R-:W-:Y:S02]  /*2b80*/  SHF.R.U32.HI R5, RZ, 0x10, R5 ;  /* 0x00000010ff057819 */ /* 0x000fe40000011605 */
[----:B------:R-:W-:-:S04]  /*2b90*/  SHF.R.U32.HI R2, RZ, 0x10, R0 ;  /* 0x00000010ff027819 */ /* 0x000fc80000011600 */
[----:B------:R-:W-:-:S04]  /*2ba0*/  LOP3.LUT R5, R5, R2, RZ, 0xc0, !PT ;  /* 0x0000000205057212 */ /* 0x000fc800078ec0ff */
[----:B------:R-:W-:-:S13]  /*2bb0*/  ISETP.NE.AND P0, PT, R5, R2, PT ;  /* 0x000000020500720c */ /* 0x000fda0003f05270 */
[----:B------:R-:W-:Y:S05]  /*2bc0*/  @P0 BRA `(.L_x_73) ;  /* 0x0000000000300947 */ /* 0x000fea0003800000 */
[----:B------:R-:W-:Y:S01]  /*2bd0*/  R2UR UR4, R0 ;  /* 0x00000000000472ca */ /* 0x000fe200000e0000 */
[----:B------:R-:W-:Y:S01]  /*2be0*/  VOTEU.ANY UR5, UPT, PT ;  /* 0x0000000000057886 */ /* 0x000fe200038e0100 */
[----:B------:R-:W2:Y:S01]  /*2bf0*/  S2R R0, SR_LANEID ;  /* 0x0000000000007919 */ /* 0x000ea20000000000 */
[----:B------:R-:W-:-:S10]  /*2c00*/  UFLO.U32 UR5, UR5 ;  /* 0x00000005000572bd */ /* 0x000fd400080e0000 */
[----:B------:R-:W-:-:S06]  /*2c10*/  ULOP3.LUT UR4, URZ, UR4, URZ, 0x33, !UPT ;  /* 0x00000004ff047292 */ /* 0x000fcc000f8e33ff */
[----:B------:R-:W-:-:S04]  /*2c20*/  IMAD.U32 R2, RZ, RZ, UR4 ;  /* 0x00000004ff027e24 */ /* 0x000fc8000f8e00ff */
[----:B------:R-:W3:Y:S02]  /*2c30*/  REDUX UR7, R2 ;  /* 0x00000000020773c4 */ /* 0x000ee40000000000 */
[----:B------:R4:W-:Y:S01]  /*2c40*/  UTCATOMSWS.AND URZ, UR4 ;  /* 0x0000000400ff79e3 */ /* 0x0009e20008000000 */
[----:B--2---:R-:W-:Y:S01]  /*2c50*/  ISETP.EQ.U32.AND P0, PT, R0, UR5, PT ;  /* 0x0000000500007c0c */ /* 0x004fe2000bf02070 */
[----:B---3--:R-:W-:-:S12]  /*2c60*/  IMAD.U32 R0, RZ, RZ, UR7 ;  /* 0x00000007ff007e24 */ /* 0x008fd8000f8e00ff */
[----:B------:R4:W-:Y:S01]  /*2c70*/  @P0 ATOMS.AND RZ, [UR6], R0 ;  /* 0x00000000ffff098c */ /* 0x0009e2000a800006 */
[----:B------:R-:W-:Y:S05]  /*2c80*/  BRA `(.L_x_71) ;  /* 0x0000000000147947 */ /* 0x000fea0003800000 */
.L_x_73:
[----:B------:R-:W-:-:S07]  /*2c90*/  MOV R2, 0x2cb0 ;  /* 0x00002cb000027802 */ /* 0x000fce0000000f00 */
[----:B-1----:R-:W-:Y:S05]  /*2ca0*/  CALL.REL.NOINC `($__internal_0_$__cuda_sm10x_tcgen05_guardrail_trap_col_being_dealloced_not_returned_by_alloc) ;  /* 0x0000000000447944 */ /* 0x002fea0003c00000 */
[----:B------:R-:W-:Y:S05]  /*2cb0*/  BRA `(.L_x_71) ;  /* 0x0000000000087947 */ /* 0x000fea0003800000 */
.L_x_72:
[----:B------:R-:W-:-:S07]  /*2cc0*/  MOV R2, 0x2ce0 ;  /* 0x00002ce000027802 */ /* 0x000fce0000000f00 */
[----:B-1----:R-:W-:Y:S05]  /*2cd0*/  CALL.REL.NOINC `($__internal_2_$__cuda_sm10x_tcgen05_guardrail_trap_unallocated_columns_being_dealloced) ;  /* 0x0000000000507944 */ /* 0x002fea0003c00000 */
.L_x_71:
[----:B------:R-:W-:Y:S01]  /*2ce0*/  NOP ;  /* 0x0000000000007918 */ /* 0x000fe20000000000 */
[----:B----4-:R-:W-:Y:S05]  /*2cf0*/  EXIT ;  /* 0x000000000000794d */ /* 0x010fea0003800000 */
.L_x_58:
[----:B------:R-:W2:Y:S02]  /*2d00*/  SYNCS.PHASECHK.TRANS64.TRYWAIT P0, [UR8+0x12000], RZ ;  /* 0x012000ffff0075a7 */ /* 0x000ea40008001108 */
[----:B--2---:R-:W-:Y:S05]  /*2d10*/  @!P0 BRA `(.L_x_58) ;  /* 0xfffffffc00f88947 */ /* 0x004fea000383ffff */
[----:B------:R-:W-:Y:S05]  /*2d20*/  BRA `(.L_x_74) ;  /* 0xffffffec00b07947 */ /* 0x000fea000383ffff */
.L_x_60:
[----:B------:R-:W2:Y:S02]  /*2d30*/  SYNCS.PHASECHK.TRANS64.TRYWAIT P1, [UR8+0x12020], RZ ;  /* 0x012020ffff0075a7 */ /* 0x000ea40008021108 */
[----:B--2---:R-:W-:Y:S05]  /*2d40*/  @!P1 BRA `(.L_x_60) ;  /* 0xfffffffc00f89947 */ /* 0x004fea000383ffff */
[----:B------:R-:W-:Y:S05]  /*2d50*/  BRA `(.L_x_75) ;  /* 0xfffffff000507947 */ /* 0x000fea000383ffff */
.L_x_61:
[----:B------:R-:W3:Y:S02]  /*2d60*/  SYNCS.PHASECHK.TRANS64.TRYWAIT P0, [UR17+0x12000], R3 ;  /* 0x01200003ff0075a7 */ /* 0x000ee40008001111 */
[----:B---3--:R-:W-:Y:S05]  /*2d70*/  @!P0 BRA `(.L_x_61) ;  /* 0xfffffffc00f88947 */ /* 0x008fea000383ffff */
[----:B------:R-:W-:Y:S05]  /*2d80*/  BRA `(.L_x_76) ;  /* 0xfffffff000d87947 */ /* 0x000fea000383ffff */
.L_x_63:
[----:B------:R-:W3:Y:S02]  /*2d90*/  SYNCS.PHASECHK.TRANS64.TRYWAIT P0, [UR17+0x12020], R3 ;  /* 0x01202003ff0075a7 */ /* 0x000ee40008001111 */
[----:B---3--:R-:W-:Y:S05]  /*2da0*/  @!P0 BRA `(.L_x_63) ;  /* 0xfffffffc00f88947 */ /* 0x008fea000383ffff */
[----:B------:R-:W-:Y:S05]  /*2db0*/  BRA `(.L_x_77) ;  /* 0xfffffff400847947 */ /* 0x000fea000383ffff */
        .weak           $__internal_0_$__cuda_sm10x_tcgen05_guardrail_trap_col_being_dealloced_not_returned_by_alloc
        .type           $__internal_0_$__cuda_sm10x_tcgen05_guardrail_trap_col_being_dealloced_not_returned_by_alloc,@function
        .size           $__internal_0_$__cuda_sm10x_tcgen05_guardrail_trap_col_being_dealloced_not_returned_by_alloc,($__internal_1_$__cuda_sm10x_tcgen05_guardrail_trap_phase_invalid_during_alloc - $__internal_0_$__cuda_sm10x_tcgen05_guardrail_trap_col_being_dealloced_not_returned_by_alloc)
$__internal_0_$__cuda_sm10x_tcgen05_guardrail_trap_col_being_dealloced_not_returned_by_alloc:
[----:B------:R-:W-:Y:S05]  /*2dc0*/  BPT.TRAP 0x1 ;  /* 0x000000040000795c */ /* 0x000fea0000300000 */
[----:B------:R-:W-:-:S04]  /*2dd0*/  IMAD.MOV.U32 R3, RZ, RZ, 0x0 ;  /* 0x00000000ff037424 */ /* 0x000fc800078e00ff */
[----:B------:R-:W-:Y:S05]  /*2de0*/  RET.REL.NODEC R2 `(gluon_tcgen05) ;  /* 0xffffffd002847950 */ /* 0x000fea0003c3ffff */
        .weak           $__internal_1_$__cuda_sm10x_tcgen05_guardrail_trap_phase_invalid_during_alloc
        .type           $__internal_1_$__cuda_sm10x_tcgen05_guardrail_trap_phase_invalid_during_alloc,@function
        .size           $__internal_1_$__cuda_sm10x_tcgen05_guardrail_trap_phase_invalid_during_alloc,($__internal_2_$__cuda_sm10x_tcgen05_guardrail_trap_unallocated_columns_being_dealloced - $__internal_1_$__cuda_sm10x_tcgen05_guardrail_trap_phase_invalid_during_alloc)
$__internal_1_$__cuda_sm10x_tcgen05_guardrail_trap_phase_invalid_during_alloc:
[----:B------:R-:W-:Y:S05]  /*2df0*/  BPT.TRAP 0x1 ;  /* 0x000000040000795c */ /* 0x000fea0000300000 */
[----:B------:R-:W-:-:S04]  /*2e00*/  IMAD.MOV.U32 R3, RZ, RZ, 0x0 ;  /* 0x00000000ff037424 */ /* 0x000fc800078e00ff */
[----:B------:R-:W-:Y:S05]  /*2e10*/  RET.REL.NODEC R2 `(gluon_tcgen05) ;  /* 0xffffffd002787950 */ /* 0x000fea0003c3ffff */
        .weak           $__internal_2_$__cuda_sm10x_tcgen05_guardrail_trap_unallocated_columns_being_dealloced
        .type           $__internal_2_$__cuda_sm10x_tcgen05_guardrail_trap_unallocated_columns_being_dealloced,@function
        .size           $__internal_2_$__cuda_sm10x_tcgen05_guardrail_trap_unallocated_columns_being_dealloced,(.L_x_81 - $__internal_2_$__cuda_sm10x_tcgen05_guardrail_trap_unallocated_columns_being_dealloced)
$__internal_2_$__cuda_sm10x_tcgen05_guardrail_trap_unallocated_columns_being_dealloced:
[----:B------:R-:W-:Y:S05]  /*2e20*/  BPT.TRAP 0x1 ;  /* 0x000000040000795c */ /* 0x000fea0000300000 */
[----:B------:R-:W-:-:S04]  /*2e30*/  IMAD.MOV.U32 R3, RZ, RZ, 0x0 ;  /* 0x00000000ff037424 */ /* 0x000fc800078e00ff */
[----:B------:R-:W-:Y:S05]  /*2e40*/  RET.REL.NODEC R2 `(gluon_tcgen05) ;  /* 0xffffffd0026c7950 */ /* 0x000fea0003c3ffff */
.L_x_78:
[----:B------:R-:W-:-:S00]  /*2e50*/  BRA `(.L_x_78) ;  /* 0xfffffffc00fc7947 */ /* 0x000fc0000383ffff */
[----:B------:R-:W-:-:S00]  /*2e60*/  NOP ;  /* 0x0000000000007918 */ /* 0x000fc00000000000 */
        /* <DEDUP_REMOVED lines=9> */
.L_x_81:


//--------------------- .nv.shared.gluon_tcgen05  --------------------------
	.section	.nv.shared.gluon_tcgen05,"aw",@nobits
	.sectionflags	@""
	.align	16
	.zero		1024


//--------------------- .nv.shared.reserved.0     --------------------------
	.section	.nv.shared.reserved.0,"aw",@nobits
	.align	8
	.weak		__nv_reservedSMEM_offset_0_alias
	.size		__nv_reservedSMEM_offset_0_alias, 0, 64
	.other		__nv_reservedSMEM_offset_0_alias,@"STO_CUDA_RESERVED_SHARED STV_DEFAULT"
__nv_reservedSMEM_offset_0_alias:
	.zero		0
.nv.shared.reserved.0:
	.zero		64
	.weak		__nv_reservedSMEM_allocation_phase
	.type		__nv_reservedSMEM_allocation_phase,@object
	.size		__nv_reservedSMEM_allocation_phase,(.L_0 - __nv_reservedSMEM_allocation_phase)
__nv_reservedSMEM_allocation_phase:
	.zero		1
.L_0:
	.zero		7
	.weak		__nv_reservedSMEM_devtool_atexit_pc
	.type		__nv_reservedSMEM_devtool_atexit_pc,@object
	.size		__nv_reservedSMEM_devtool_atexit_pc,(__nv_reservedSMEM_allocation_mask - __nv_reservedSMEM_devtool_atexit_pc)
__nv_reservedSMEM_devtool_atexit_pc:
	.zero		8
	.weak		__nv_reservedSMEM_allocation_mask
	.type		__nv_reservedSMEM_allocation_mask,@object
	.size		__nv_reservedSMEM_allocation_mask,(.L_2 - __nv_reservedSMEM_allocation_mask)
__nv_reservedSMEM_allocation_mask:
	.zero		4
.L_2:


//--------------------- .nv.constant0.gluon_tcgen05 --------------------------
	.section	.nv.constant0.gluon_tcgen05,"a",@progbits
	.sectionflags	@""
	.align	4
.nv.constant0.gluon_tcgen05:
	.zero		976


//--------------------- SYMBOLS --------------------------

	.type		.nv.reservedSmem.offset0,@object
	.size		.nv.reservedSmem.offset0,0x4
	.type		.nv.reservedSmem.cap,@object
	.size		.nv.reservedSmem.cap,0x4
